//
// Generated by NVIDIA NVVM Compiler
//
// Compiler Build ID: CL-36424714
// Cuda compilation tools, release 13.0, V13.0.88
// Based on NVVM 20.0.0
//

.version 9.0
.target sm_100
.address_size 64

	// .globl	_Z13AverageFinderPiS_Pdiiiiiii
.func  (.param .align 16 .b8 func_retval0[16]) __internal_trig_reduction_slowpathd
(
	.param .b64 __internal_trig_reduction_slowpathd_param_0
)
;
.global .align 8 .b8 __cudart_i2opi_d[144] = {8, 93, 141, 31, 177, 95, 251, 107, 234, 146, 82, 138, 247, 57, 7, 61, 123, 241, 229, 235, 199, 186, 39, 117, 45, 234, 95, 158, 102, 63, 70, 79, 183, 9, 203, 39, 207, 126, 54, 109, 31, 109, 10, 90, 139, 17, 47, 239, 15, 152, 5, 222, 255, 151, 248, 31, 59, 40, 249, 189, 139, 95, 132, 156, 244, 57, 83, 131, 57, 214, 145, 57, 65, 126, 95, 180, 38, 112, 156, 233, 132, 68, 187, 46, 245, 53, 130, 232, 62, 167, 41, 177, 28, 235, 29, 254, 28, 146, 209, 9, 234, 46, 73, 6, 224, 210, 77, 66, 58, 110, 36, 183, 97, 197, 187, 222, 171, 99, 81, 254, 65, 144, 67, 60, 153, 149, 98, 219, 192, 221, 52, 245, 209, 87, 39, 252, 41, 21, 68, 78, 110, 131, 249, 162};
.global .align 16 .b8 __cudart_sin_cos_coeffs[128] = {70, 210, 176, 44, 241, 229, 90, 190, 146, 227, 172, 105, 227, 29, 199, 62, 161, 98, 219, 25, 160, 1, 42, 191, 24, 8, 17, 17, 17, 17, 129, 63, 84, 85, 85, 85, 85, 85, 197, 191, 0, 0, 0, 0, 0, 0, 0, 0, 0, 0, 0, 0, 0, 0, 0, 0, 100, 129, 253, 32, 131, 255, 168, 189, 40, 133, 239, 193, 167, 238, 33, 62, 217, 230, 6, 142, 79, 126, 146, 190, 233, 188, 221, 25, 160, 1, 250, 62, 71, 93, 193, 22, 108, 193, 86, 191, 81, 85, 85, 85, 85, 85, 165, 63, 0, 0, 0, 0, 0, 0, 224, 191, 0, 0, 0, 0, 0, 0, 240, 63};

.visible .entry _Z13AverageFinderPiS_Pdiiiiiii(
	.param .u64 .ptr .align 1 _Z13AverageFinderPiS_Pdiiiiiii_param_0,
	.param .u64 .ptr .align 1 _Z13AverageFinderPiS_Pdiiiiiii_param_1,
	.param .u64 .ptr .align 1 _Z13AverageFinderPiS_Pdiiiiiii_param_2,
	.param .u32 _Z13AverageFinderPiS_Pdiiiiiii_param_3,
	.param .u32 _Z13AverageFinderPiS_Pdiiiiiii_param_4,
	.param .u32 _Z13AverageFinderPiS_Pdiiiiiii_param_5,
	.param .u32 _Z13AverageFinderPiS_Pdiiiiiii_param_6,
	.param .u32 _Z13AverageFinderPiS_Pdiiiiiii_param_7,
	.param .u32 _Z13AverageFinderPiS_Pdiiiiiii_param_8,
	.param .u32 _Z13AverageFinderPiS_Pdiiiiiii_param_9
)
{
	.reg .pred 	%p<42>;
	.reg .b32 	%r<128>;
	.reg .b64 	%rd<64>;
	.reg .b64 	%fd<275>;

	ld.param.u64 	%rd3, [_Z13AverageFinderPiS_Pdiiiiiii_param_0];
	ld.param.u64 	%rd5, [_Z13AverageFinderPiS_Pdiiiiiii_param_2];
	ld.param.u32 	%r29, [_Z13AverageFinderPiS_Pdiiiiiii_param_3];
	ld.param.u32 	%r30, [_Z13AverageFinderPiS_Pdiiiiiii_param_4];
	ld.param.u32 	%r31, [_Z13AverageFinderPiS_Pdiiiiiii_param_5];
	ld.param.u32 	%r32, [_Z13AverageFinderPiS_Pdiiiiiii_param_6];
	ld.param.u32 	%r33, [_Z13AverageFinderPiS_Pdiiiiiii_param_7];
	ld.param.u32 	%r34, [_Z13AverageFinderPiS_Pdiiiiiii_param_8];
	ld.param.u32 	%r35, [_Z13AverageFinderPiS_Pdiiiiiii_param_9];
	cvta.to.global.u64 	%rd1, %rd5;
	cvta.to.global.u64 	%rd2, %rd3;
	mov.u32 	%r36, %ctaid.x;
	mov.u32 	%r37, %ntid.x;
	mov.u32 	%r38, %tid.x;
	mad.lo.s32 	%r1, %r36, %r37, %r38;
	div.s32 	%r39, %r1, %r30;
	cvt.rn.f64.s32 	%fd1, %r39;
	mul.lo.s32 	%r40, %r39, %r30;
	sub.s32 	%r41, %r1, %r40;
	cvt.rn.f64.s32 	%fd2, %r41;
	setp.eq.s32 	%p1, %r35, -1;
	@%p1 bra 	$L__BB0_5;
	setp.eq.s32 	%p2, %r35, 0;
	@%p2 bra 	$L__BB0_4;
	setp.ne.s32 	%p3, %r35, 1;
	mov.f64 	%fd257, %fd2;
	@%p3 bra 	$L__BB0_6;
	add.s32 	%r44, %r31, -1;
	cvt.rn.f64.s32 	%fd76, %r44;
	div.rn.f64 	%fd77, %fd76, 0d3FF6A09E60000000;
	sub.f64 	%fd257, %fd2, %fd77;
	add.s32 	%r45, %r32, -1;
	cvt.rn.f64.s32 	%fd78, %r45;
	div.rn.f64 	%fd79, %fd78, 0d3FF6A09E60000000;
	add.f64 	%fd256, %fd79, %fd2;
	add.f64 	%fd80, %fd79, %fd1;
	add.f64 	%fd255, %fd77, %fd80;
	mov.f64 	%fd258, %fd1;
	bra.uni 	$L__BB0_6;
$L__BB0_4:
	cvt.rn.f64.s32 	%fd72, %r32;
	add.f64 	%fd73, %fd72, %fd2;
	add.f64 	%fd256, %fd73, 0dBFF0000000000000;
	cvt.rn.f64.s32 	%fd74, %r31;
	add.f64 	%fd75, %fd74, %fd1;
	add.f64 	%fd255, %fd75, 0dBFF0000000000000;
	mov.f64 	%fd257, %fd2;
	mov.f64 	%fd258, %fd1;
	bra.uni 	$L__BB0_6;
$L__BB0_5:
	add.s32 	%r42, %r32, -1;
	cvt.rn.f64.s32 	%fd67, %r42;
	div.rn.f64 	%fd68, %fd67, 0d3FF6A09E60000000;
	add.f64 	%fd69, %fd68, %fd2;
	add.s32 	%r43, %r31, -1;
	cvt.rn.f64.s32 	%fd70, %r43;
	div.rn.f64 	%fd71, %fd70, 0d3FF6A09E60000000;
	add.f64 	%fd256, %fd71, %fd69;
	add.f64 	%fd255, %fd71, %fd1;
	sub.f64 	%fd258, %fd1, %fd68;
	mov.f64 	%fd257, %fd2;
$L__BB0_6:
	cvt.rn.f64.s32 	%fd81, %r29;
	setp.ltu.f64 	%p4, %fd255, %fd81;
	min.f64 	%fd82, %fd258, %fd257;
	setp.geu.f64 	%p5, %fd82, 0d0000000000000000;
	cvt.rn.f64.s32 	%fd83, %r30;
	setp.ltu.f64 	%p6, %fd256, %fd83;
	and.pred  	%p7, %p4, %p6;
	and.pred  	%p8, %p7, %p5;
	@%p8 bra 	$L__BB0_8;
	mul.wide.s32 	%rd57, %r1, 8;
	add.s64 	%rd58, %rd1, %rd57;
	mov.b64 	%rd59, -4616189618054758400;
	st.global.u64 	[%rd58], %rd59;
	bra.uni 	$L__BB0_48;
$L__BB0_8:
	cvt.rzi.s32.f64 	%r117, %fd258;
	cvt.rn.f64.s32 	%fd85, %r117;
	setp.ltu.f64 	%p9, %fd255, %fd85;
	mov.f64 	%fd259, 0d0000000000000000;
	@%p9 bra 	$L__BB0_15;
	cvt.rzi.s32.f64 	%r3, %fd257;
	cvt.rn.f64.s32 	%fd16, %r3;
	mov.b32 	%r121, 0;
$L__BB0_10:
	setp.ltu.f64 	%p10, %fd256, %fd16;
	@%p10 bra 	$L__BB0_13;
	mul.lo.s32 	%r6, %r117, %r30;
	mov.u32 	%r119, %r3;
$L__BB0_12:
	add.s32 	%r47, %r119, %r6;
	mul.lo.s32 	%r48, %r47, 3;
	mul.wide.s32 	%rd6, %r48, 4;
	add.s64 	%rd7, %rd2, %rd6;
	ld.global.u32 	%r49, [%rd7];
	ld.global.u32 	%r50, [%rd7+4];
	add.s32 	%r51, %r50, %r49;
	ld.global.u32 	%r52, [%rd7+8];
	add.s32 	%r53, %r52, %r51;
	mul.hi.s32 	%r54, %r53, 1431655766;
	shr.u32 	%r55, %r54, 31;
	add.s32 	%r56, %r54, %r55;
	add.s32 	%r121, %r56, %r121;
	add.s32 	%r119, %r119, 1;
	cvt.rn.f64.s32 	%fd86, %r119;
	setp.ge.f64 	%p11, %fd256, %fd86;
	@%p11 bra 	$L__BB0_12;
$L__BB0_13:
	add.s32 	%r117, %r117, 1;
	cvt.rn.f64.s32 	%fd87, %r117;
	setp.ge.f64 	%p12, %fd255, %fd87;
	@%p12 bra 	$L__BB0_10;
	cvt.rn.f64.s32 	%fd259, %r121;
$L__BB0_15:
	sub.f64 	%fd88, %fd255, %fd258;
	add.f64 	%fd89, %fd88, 0d3FF0000000000000;
	sub.f64 	%fd90, %fd256, %fd257;
	add.f64 	%fd91, %fd90, 0d3FF0000000000000;
	mul.f64 	%fd92, %fd91, %fd89;
	div.rn.f64 	%fd93, %fd259, %fd92;
	cvt.rzi.s32.f64 	%r57, %fd93;
	sub.s32 	%r58, %r33, %r57;
	abs.s32 	%r59, %r58;
	setp.gt.s32 	%p13, %r59, %r34;
	@%p13 bra 	$L__BB0_47;
	mov.f64 	%fd264, 0d0000000000000000;
	min.s32 	%r60, %r31, %r32;
	setp.lt.s32 	%p14, %r60, 1;
	@%p14 bra 	$L__BB0_46;
	mov.f64 	%fd264, 0d0000000000000000;
	mov.b32 	%r122, 0;
	neg.s32 	%r14, %r32;
	mov.u64 	%rd10, __cudart_sin_cos_coeffs;
$L__BB0_18:
	cvt.rn.f64.u32 	%fd21, %r122;
	mul.lo.s32 	%r62, %r32, %r122;
	mul.lo.s32 	%r123, %r62, 3;
	mov.f64 	%fd263, 0d0000000000000000;
	mov.u32 	%r124, %r14;
$L__BB0_19:
	mov.f64 	%fd265, 0d3FE921FAFC8B007A;
	setp.eq.s32 	%p15, %r35, -1;
	@%p15 bra 	$L__BB0_23;
	setp.eq.s32 	%p16, %r35, 1;
	@%p16 bra 	$L__BB0_25;
	setp.ne.s32 	%p17, %r35, 0;
	@%p17 bra 	$L__BB0_24;
	mov.f64 	%fd265, 0d0000000000000000;
	bra.uni 	$L__BB0_25;
$L__BB0_23:
	mov.f64 	%fd265, 0dBFE921FAFC8B007A;
	bra.uni 	$L__BB0_25;
$L__BB0_24:
	mov.f64 	%fd265, %fd262;
$L__BB0_25:
	add.f64 	%fd101, %fd1, %fd263;
	sub.f64 	%fd102, %fd101, %fd1;
	mul.f64 	%fd103, %fd102, %fd102;
	add.f64 	%fd104, %fd2, %fd21;
	sub.f64 	%fd105, %fd104, %fd2;
	fma.rn.f64 	%fd106, %fd105, %fd105, %fd103;
	sqrt.rn.f64 	%fd26, %fd106;
	setp.gt.f64 	%p18, %fd21, %fd263;
	selp.f64 	%fd27, %fd21, %fd263, %p18;
	selp.f64 	%fd107, %fd263, %fd21, %p18;
	div.rn.f64 	%fd108, %fd107, %fd27;
	mul.f64 	%fd109, %fd108, %fd108;
	fma.rn.f64 	%fd110, %fd109, 0dBEF53E1D2A25FF7E, 0d3F2D3B63DBB65B49;
	fma.rn.f64 	%fd111, %fd110, %fd109, 0dBF5312788DDE082E;
	fma.rn.f64 	%fd112, %fd111, %fd109, 0d3F6F9690C8249315;
	fma.rn.f64 	%fd113, %fd112, %fd109, 0dBF82CF5AABC7CF0D;
	fma.rn.f64 	%fd114, %fd113, %fd109, 0d3F9162B0B2A3BFDE;
	fma.rn.f64 	%fd115, %fd114, %fd109, 0dBF9A7256FEB6FC6B;
	fma.rn.f64 	%fd116, %fd115, %fd109, 0d3FA171560CE4A489;
	fma.rn.f64 	%fd117, %fd116, %fd109, 0dBFA4F44D841450E4;
	fma.rn.f64 	%fd118, %fd117, %fd109, 0d3FA7EE3D3F36BB95;
	fma.rn.f64 	%fd119, %fd118, %fd109, 0dBFAAD32AE04A9FD1;
	fma.rn.f64 	%fd120, %fd119, %fd109, 0d3FAE17813D66954F;
	fma.rn.f64 	%fd121, %fd120, %fd109, 0dBFB11089CA9A5BCD;
	fma.rn.f64 	%fd122, %fd121, %fd109, 0d3FB3B12B2DB51738;
	fma.rn.f64 	%fd123, %fd122, %fd109, 0dBFB745D022F8DC5C;
	fma.rn.f64 	%fd124, %fd123, %fd109, 0d3FBC71C709DFE927;
	fma.rn.f64 	%fd125, %fd124, %fd109, 0dBFC2492491FA1744;
	fma.rn.f64 	%fd126, %fd125, %fd109, 0d3FC99999999840D2;
	fma.rn.f64 	%fd127, %fd126, %fd109, 0dBFD555555555544C;
	mul.f64 	%fd128, %fd109, %fd127;
	fma.rn.f64 	%fd28, %fd128, %fd108, %fd108;
	@%p18 bra 	$L__BB0_27;
	{
	.reg .b32 %temp; 
	mov.b64 	{%temp, %r63}, %fd263;
	}
	setp.lt.s32 	%p19, %r63, 0;
	mov.f64 	%fd129, 0d400921FB54442D18;
	sub.f64 	%fd130, %fd129, %fd28;
	selp.f64 	%fd266, %fd130, %fd28, %p19;
	bra.uni 	$L__BB0_28;
$L__BB0_27:
	{
	.reg .b32 %temp; 
	mov.b64 	{%temp, %r64}, %fd263;
	}
	setp.lt.s32 	%p20, %r64, 0;
	neg.f64 	%fd131, %fd28;
	selp.f64 	%fd132, %fd28, %fd131, %p20;
	add.f64 	%fd266, %fd132, 0d3FF921FB54442D18;
$L__BB0_28:
	setp.eq.f64 	%p21, %fd27, 0d0000000000000000;
	@%p21 bra 	$L__BB0_30;
	setp.eq.f64 	%p22, %fd263, %fd21;
	{
	.reg .b32 %temp; 
	mov.b64 	{%temp, %r65}, %fd263;
	}
	setp.lt.s32 	%p23, %r65, 0;
	selp.f64 	%fd133, 0d4002D97C7F3321D2, 0d3FE921FB54442D18, %p23;
	selp.f64 	%fd267, %fd133, %fd266, %p22;
	bra.uni 	$L__BB0_31;
$L__BB0_30:
	{
	.reg .b32 %temp; 
	mov.b64 	{%temp, %r66}, %fd263;
	}
	setp.lt.s32 	%p24, %r66, 0;
	selp.f64 	%fd267, 0d400921FB54442D18, 0d0000000000000000, %p24;
$L__BB0_31:
	add.rn.f64 	%fd134, %fd263, %fd21;
	setp.nan.f64 	%p25, %fd134, %fd134;
	abs.f64 	%fd135, %fd267;
	selp.f64 	%fd136, %fd134, %fd135, %p25;
	add.f64 	%fd35, %fd265, %fd136;
	abs.f64 	%fd36, %fd35;
	setp.eq.f64 	%p26, %fd36, 0d7FF0000000000000;
	@%p26 bra 	$L__BB0_35;
	mul.f64 	%fd137, %fd35, 0d3FE45F306DC9C883;
	cvt.rni.s32.f64 	%r125, %fd137;
	cvt.rn.f64.s32 	%fd138, %r125;
	fma.rn.f64 	%fd139, %fd138, 0dBFF921FB54442D18, %fd35;
	fma.rn.f64 	%fd140, %fd138, 0dBC91A62633145C00, %fd139;
	fma.rn.f64 	%fd269, %fd138, 0dB97B839A252049C0, %fd140;
	setp.ltu.f64 	%p27, %fd36, 0d41E0000000000000;
	@%p27 bra 	$L__BB0_34;
	{ // callseq 0, 0
	.param .b64 param0;
	st.param.f64 	[param0], %fd35;
	.param .align 16 .b8 retval0[16];
	call.uni (retval0), 
	__internal_trig_reduction_slowpathd, 
	(
	param0
	);
	ld.param.f64 	%fd269, [retval0];
	ld.param.b32 	%r125, [retval0+8];
	} // callseq 0
$L__BB0_34:
	add.s32 	%r126, %r125, 1;
	bra.uni 	$L__BB0_36;
$L__BB0_35:
	mov.f64 	%fd142, 0d0000000000000000;
	mul.rn.f64 	%fd269, %fd35, %fd142;
	mov.b32 	%r126, 1;
$L__BB0_36:
	setp.eq.f64 	%p28, %fd36, 0d7FF0000000000000;
	shl.b32 	%r69, %r126, 6;
	cvt.u64.u32 	%rd8, %r69;
	and.b64  	%rd9, %rd8, 64;
	add.s64 	%rd11, %rd10, %rd9;
	mul.rn.f64 	%fd143, %fd269, %fd269;
	and.b32  	%r70, %r126, 1;
	setp.eq.b32 	%p29, %r70, 1;
	selp.f64 	%fd144, 0dBDA8FF8320FD8164, 0d3DE5DB65F9785EBA, %p29;
	ld.global.nc.v2.f64 	{%fd145, %fd146}, [%rd11];
	fma.rn.f64 	%fd147, %fd144, %fd143, %fd145;
	fma.rn.f64 	%fd148, %fd147, %fd143, %fd146;
	ld.global.nc.v2.f64 	{%fd149, %fd150}, [%rd11+16];
	fma.rn.f64 	%fd151, %fd148, %fd143, %fd149;
	fma.rn.f64 	%fd152, %fd151, %fd143, %fd150;
	ld.global.nc.v2.f64 	{%fd153, %fd154}, [%rd11+32];
	fma.rn.f64 	%fd155, %fd152, %fd143, %fd153;
	fma.rn.f64 	%fd156, %fd155, %fd143, %fd154;
	fma.rn.f64 	%fd157, %fd156, %fd269, %fd269;
	fma.rn.f64 	%fd158, %fd156, %fd143, 0d3FF0000000000000;
	selp.f64 	%fd159, %fd158, %fd157, %p29;
	and.b32  	%r71, %r126, 2;
	setp.eq.s32 	%p30, %r71, 0;
	mov.f64 	%fd160, 0d0000000000000000;
	sub.f64 	%fd161, %fd160, %fd159;
	selp.f64 	%fd162, %fd159, %fd161, %p30;
	fma.rn.f64 	%fd42, %fd26, %fd162, %fd2;
	@%p28 bra 	$L__BB0_39;
	mul.f64 	%fd163, %fd35, 0d3FE45F306DC9C883;
	cvt.rni.s32.f64 	%r127, %fd163;
	cvt.rn.f64.s32 	%fd164, %r127;
	fma.rn.f64 	%fd165, %fd164, 0dBFF921FB54442D18, %fd35;
	fma.rn.f64 	%fd166, %fd164, 0dBC91A62633145C00, %fd165;
	fma.rn.f64 	%fd270, %fd164, 0dB97B839A252049C0, %fd166;
	setp.ltu.f64 	%p31, %fd36, 0d41E0000000000000;
	@%p31 bra 	$L__BB0_40;
	{ // callseq 1, 0
	.param .b64 param0;
	st.param.f64 	[param0], %fd35;
	.param .align 16 .b8 retval0[16];
	call.uni (retval0), 
	__internal_trig_reduction_slowpathd, 
	(
	param0
	);
	ld.param.f64 	%fd270, [retval0];
	ld.param.b32 	%r127, [retval0+8];
	} // callseq 1
	bra.uni 	$L__BB0_40;
$L__BB0_39:
	mov.f64 	%fd168, 0d0000000000000000;
	mul.rn.f64 	%fd270, %fd35, %fd168;
	mov.b32 	%r127, 0;
$L__BB0_40:
	shl.b32 	%r74, %r127, 6;
	cvt.u64.u32 	%rd12, %r74;
	and.b64  	%rd13, %rd12, 64;
	add.s64 	%rd15, %rd10, %rd13;
	mul.rn.f64 	%fd169, %fd270, %fd270;
	and.b32  	%r75, %r127, 1;
	setp.eq.b32 	%p32, %r75, 1;
	selp.f64 	%fd170, 0dBDA8FF8320FD8164, 0d3DE5DB65F9785EBA, %p32;
	ld.global.nc.v2.f64 	{%fd171, %fd172}, [%rd15];
	fma.rn.f64 	%fd173, %fd170, %fd169, %fd171;
	fma.rn.f64 	%fd174, %fd173, %fd169, %fd172;
	ld.global.nc.v2.f64 	{%fd175, %fd176}, [%rd15+16];
	fma.rn.f64 	%fd177, %fd174, %fd169, %fd175;
	fma.rn.f64 	%fd178, %fd177, %fd169, %fd176;
	ld.global.nc.v2.f64 	{%fd179, %fd180}, [%rd15+32];
	fma.rn.f64 	%fd181, %fd178, %fd169, %fd179;
	fma.rn.f64 	%fd182, %fd181, %fd169, %fd180;
	fma.rn.f64 	%fd183, %fd182, %fd270, %fd270;
	fma.rn.f64 	%fd184, %fd182, %fd169, 0d3FF0000000000000;
	selp.f64 	%fd185, %fd184, %fd183, %p32;
	and.b32  	%r76, %r127, 2;
	setp.eq.s32 	%p33, %r76, 0;
	mov.f64 	%fd186, 0d0000000000000000;
	sub.f64 	%fd187, %fd186, %fd185;
	selp.f64 	%fd188, %fd185, %fd187, %p33;
	fma.rn.f64 	%fd47, %fd26, %fd188, %fd1;
	cvt.rpi.f64.f64 	%fd48, %fd42;
	cvt.rmi.f64.f64 	%fd49, %fd42;
	cvt.rpi.f64.f64 	%fd50, %fd47;
	cvt.rmi.f64.f64 	%fd51, %fd47;
	sub.f64 	%fd52, %fd48, %fd42;
	setp.gt.f64 	%p34, %fd52, 0d3DDB7CDFD9D7BDBB;
	sub.f64 	%fd189, %fd42, %fd49;
	setp.gt.f64 	%p35, %fd189, 0d3DDB7CDFD9D7BDBB;
	and.pred  	%p36, %p34, %p35;
	@%p36 bra 	$L__BB0_43;
	sub.f64 	%fd190, %fd47, %fd51;
	setp.gt.f64 	%p37, %fd190, 0d3DDB7CDFD9D7BDBB;
	sub.f64 	%fd191, %fd50, %fd47;
	setp.gt.f64 	%p38, %fd191, 0d3DDB7CDFD9D7BDBB;
	and.pred  	%p39, %p37, %p38;
	@%p39 bra 	$L__BB0_43;
	ld.param.u64 	%rd60, [_Z13AverageFinderPiS_Pdiiiiiii_param_0];
	fma.rn.f64 	%fd193, %fd47, %fd83, %fd42;
	cvt.rzi.s32.f64 	%r77, %fd193;
	mul.lo.s32 	%r78, %r77, 3;
	cvta.to.global.u64 	%rd16, %rd60;
	mul.wide.s32 	%rd17, %r78, 4;
	add.s64 	%rd18, %rd16, %rd17;
	ld.global.u32 	%r79, [%rd18];
	cvt.rn.f64.s32 	%fd271, %r79;
	fma.rn.f64 	%fd194, %fd193, 0d4008000000000000, 0d3FF0000000000000;
	cvt.rzi.s32.f64 	%r80, %fd194;
	mul.wide.s32 	%rd19, %r80, 4;
	add.s64 	%rd20, %rd16, %rd19;
	ld.global.u32 	%r81, [%rd20];
	cvt.rn.f64.s32 	%fd272, %r81;
	fma.rn.f64 	%fd195, %fd193, 0d4008000000000000, 0d4000000000000000;
	cvt.rzi.s32.f64 	%r82, %fd195;
	mul.wide.s32 	%rd21, %r82, 4;
	add.s64 	%rd22, %rd16, %rd21;
	ld.global.u32 	%r83, [%rd22];
	cvt.rn.f64.s32 	%fd273, %r83;
	bra.uni 	$L__BB0_44;
$L__BB0_43:
	ld.param.u64 	%rd61, [_Z13AverageFinderPiS_Pdiiiiiii_param_0];
	fma.rn.f64 	%fd196, %fd51, %fd83, %fd49;
	cvt.rzi.s32.f64 	%r84, %fd196;
	mul.lo.s32 	%r85, %r84, 3;
	cvta.to.global.u64 	%rd23, %rd61;
	mul.wide.s32 	%rd24, %r85, 4;
	add.s64 	%rd25, %rd23, %rd24;
	ld.global.u32 	%r86, [%rd25];
	cvt.rn.f64.s32 	%fd197, %r86;
	mul.f64 	%fd198, %fd52, %fd197;
	sub.f64 	%fd199, %fd50, %fd47;
	fma.rn.f64 	%fd200, %fd51, %fd83, %fd48;
	cvt.rzi.s32.f64 	%r87, %fd200;
	mul.lo.s32 	%r88, %r87, 3;
	mul.wide.s32 	%rd26, %r88, 4;
	add.s64 	%rd27, %rd23, %rd26;
	ld.global.u32 	%r89, [%rd27];
	cvt.rn.f64.s32 	%fd201, %r89;
	mul.f64 	%fd202, %fd189, %fd201;
	mul.f64 	%fd203, %fd199, %fd202;
	fma.rn.f64 	%fd204, %fd199, %fd198, %fd203;
	fma.rn.f64 	%fd205, %fd50, %fd83, %fd49;
	cvt.rzi.s32.f64 	%r90, %fd205;
	mul.lo.s32 	%r91, %r90, 3;
	mul.wide.s32 	%rd28, %r91, 4;
	add.s64 	%rd29, %rd23, %rd28;
	ld.global.u32 	%r92, [%rd29];
	cvt.rn.f64.s32 	%fd206, %r92;
	mul.f64 	%fd207, %fd52, %fd206;
	sub.f64 	%fd208, %fd47, %fd51;
	fma.rn.f64 	%fd209, %fd208, %fd207, %fd204;
	fma.rn.f64 	%fd210, %fd50, %fd83, %fd48;
	cvt.rzi.s32.f64 	%r93, %fd210;
	mul.lo.s32 	%r94, %r93, 3;
	mul.wide.s32 	%rd30, %r94, 4;
	add.s64 	%rd31, %rd23, %rd30;
	ld.global.u32 	%r95, [%rd31];
	cvt.rn.f64.s32 	%fd211, %r95;
	mul.f64 	%fd212, %fd189, %fd211;
	fma.rn.f64 	%fd271, %fd208, %fd212, %fd209;
	fma.rn.f64 	%fd213, %fd196, 0d4008000000000000, 0d3FF0000000000000;
	cvt.rzi.s32.f64 	%r96, %fd213;
	mul.wide.s32 	%rd32, %r96, 4;
	add.s64 	%rd33, %rd23, %rd32;
	ld.global.u32 	%r97, [%rd33];
	cvt.rn.f64.s32 	%fd214, %r97;
	mul.f64 	%fd215, %fd52, %fd214;
	fma.rn.f64 	%fd216, %fd200, 0d4008000000000000, 0d3FF0000000000000;
	cvt.rzi.s32.f64 	%r98, %fd216;
	mul.wide.s32 	%rd34, %r98, 4;
	add.s64 	%rd35, %rd23, %rd34;
	ld.global.u32 	%r99, [%rd35];
	cvt.rn.f64.s32 	%fd217, %r99;
	mul.f64 	%fd218, %fd189, %fd217;
	mul.f64 	%fd219, %fd199, %fd218;
	fma.rn.f64 	%fd220, %fd199, %fd215, %fd219;
	fma.rn.f64 	%fd221, %fd205, 0d4008000000000000, 0d3FF0000000000000;
	cvt.rzi.s32.f64 	%r100, %fd221;
	mul.wide.s32 	%rd36, %r100, 4;
	add.s64 	%rd37, %rd23, %rd36;
	ld.global.u32 	%r101, [%rd37];
	cvt.rn.f64.s32 	%fd222, %r101;
	mul.f64 	%fd223, %fd52, %fd222;
	fma.rn.f64 	%fd224, %fd208, %fd223, %fd220;
	fma.rn.f64 	%fd225, %fd210, 0d4008000000000000, 0d3FF0000000000000;
	cvt.rzi.s32.f64 	%r102, %fd225;
	mul.wide.s32 	%rd38, %r102, 4;
	add.s64 	%rd39, %rd23, %rd38;
	ld.global.u32 	%r103, [%rd39];
	cvt.rn.f64.s32 	%fd226, %r103;
	mul.f64 	%fd227, %fd189, %fd226;
	fma.rn.f64 	%fd272, %fd208, %fd227, %fd224;
	fma.rn.f64 	%fd228, %fd196, 0d4008000000000000, 0d4000000000000000;
	cvt.rzi.s32.f64 	%r104, %fd228;
	mul.wide.s32 	%rd40, %r104, 4;
	add.s64 	%rd41, %rd23, %rd40;
	ld.global.u32 	%r105, [%rd41];
	cvt.rn.f64.s32 	%fd229, %r105;
	mul.f64 	%fd230, %fd52, %fd229;
	fma.rn.f64 	%fd231, %fd200, 0d4008000000000000, 0d4000000000000000;
	cvt.rzi.s32.f64 	%r106, %fd231;
	mul.wide.s32 	%rd42, %r106, 4;
	add.s64 	%rd43, %rd23, %rd42;
	ld.global.u32 	%r107, [%rd43];
	cvt.rn.f64.s32 	%fd232, %r107;
	mul.f64 	%fd233, %fd189, %fd232;
	mul.f64 	%fd234, %fd199, %fd233;
	fma.rn.f64 	%fd235, %fd199, %fd230, %fd234;
	fma.rn.f64 	%fd236, %fd205, 0d4008000000000000, 0d4000000000000000;
	cvt.rzi.s32.f64 	%r108, %fd236;
	mul.wide.s32 	%rd44, %r108, 4;
	add.s64 	%rd45, %rd23, %rd44;
	ld.global.u32 	%r109, [%rd45];
	cvt.rn.f64.s32 	%fd237, %r109;
	mul.f64 	%fd238, %fd52, %fd237;
	fma.rn.f64 	%fd239, %fd208, %fd238, %fd235;
	fma.rn.f64 	%fd240, %fd210, 0d4008000000000000, 0d4000000000000000;
	cvt.rzi.s32.f64 	%r110, %fd240;
	mul.wide.s32 	%rd46, %r110, 4;
	add.s64 	%rd47, %rd23, %rd46;
	ld.global.u32 	%r111, [%rd47];
	cvt.rn.f64.s32 	%fd241, %r111;
	mul.f64 	%fd242, %fd189, %fd241;
	fma.rn.f64 	%fd273, %fd208, %fd242, %fd239;
$L__BB0_44:
	ld.param.u64 	%rd62, [_Z13AverageFinderPiS_Pdiiiiiii_param_1];
	cvta.to.global.u64 	%rd48, %rd62;
	mul.wide.u32 	%rd49, %r123, 4;
	add.s64 	%rd50, %rd48, %rd49;
	ld.global.u32 	%r112, [%rd50];
	cvt.rn.f64.s32 	%fd243, %r112;
	sub.f64 	%fd244, %fd271, %fd243;
	ld.global.u32 	%r113, [%rd50+4];
	cvt.rn.f64.s32 	%fd245, %r113;
	sub.f64 	%fd246, %fd272, %fd245;
	ld.global.u32 	%r114, [%rd50+8];
	cvt.rn.f64.s32 	%fd247, %r114;
	sub.f64 	%fd248, %fd273, %fd247;
	mul.f64 	%fd249, %fd246, %fd246;
	fma.rn.f64 	%fd250, %fd244, %fd244, %fd249;
	fma.rn.f64 	%fd251, %fd248, %fd248, %fd250;
	add.f64 	%fd264, %fd264, %fd251;
	add.f64 	%fd263, %fd263, 0d3FF0000000000000;
	add.s32 	%r124, %r124, 1;
	setp.ne.s32 	%p40, %r124, 0;
	add.s32 	%r123, %r123, 3;
	mov.f64 	%fd262, %fd265;
	@%p40 bra 	$L__BB0_19;
	add.s32 	%r122, %r122, 1;
	setp.ne.s32 	%p41, %r122, %r31;
	mov.f64 	%fd262, %fd265;
	@%p41 bra 	$L__BB0_18;
$L__BB0_46:
	ld.param.u64 	%rd63, [_Z13AverageFinderPiS_Pdiiiiiii_param_2];
	mul.lo.s32 	%r115, %r31, %r32;
	mul.lo.s32 	%r116, %r115, 3;
	cvt.rn.f64.s32 	%fd252, %r116;
	div.rn.f64 	%fd253, %fd264, %fd252;
	sqrt.rn.f64 	%fd254, %fd253;
	cvta.to.global.u64 	%rd51, %rd63;
	mul.wide.s32 	%rd52, %r1, 8;
	add.s64 	%rd53, %rd51, %rd52;
	st.global.f64 	[%rd53], %fd254;
	bra.uni 	$L__BB0_48;
$L__BB0_47:
	mul.wide.s32 	%rd54, %r1, 8;
	add.s64 	%rd55, %rd1, %rd54;
	mov.b64 	%rd56, -4616189618054758400;
	st.global.u64 	[%rd55], %rd56;
$L__BB0_48:
	ret;

}
.func  (.param .align 16 .b8 func_retval0[16]) __internal_trig_reduction_slowpathd(
	.param .b64 __internal_trig_reduction_slowpathd_param_0
)
{
	.local .align 8 .b8 	__local_depot1[40];
	.reg .b64 	%SP;
	.reg .b64 	%SPL;
	.reg .pred 	%p<10>;
	.reg .b32 	%r<47>;
	.reg .b64 	%rd<74>;
	.reg .b64 	%fd<5>;

	mov.u64 	%SPL, __local_depot1;
	ld.param.f64 	%fd4, [__internal_trig_reduction_slowpathd_param_0];
	add.u64 	%rd1, %SPL, 0;
	{
	.reg .b32 %temp; 
	mov.b64 	{%temp, %r1}, %fd4;
	}
	shr.u32 	%r2, %r1, 20;
	and.b32  	%r3, %r2, 2047;
	setp.eq.s32 	%p1, %r3, 2047;
	mov.b32 	%r46, 0;
	@%p1 bra 	$L__BB1_9;
	add.s32 	%r20, %r3, -1024;
	mov.b64 	%rd20, %fd4;
	shl.b64 	%rd2, %rd20, 11;
	shr.u32 	%r4, %r20, 6;
	sub.s32 	%r45, 15, %r4;
	sub.s32 	%r21, 19, %r4;
	setp.lt.u32 	%p2, %r20, 128;
	selp.b32 	%r6, 18, %r21, %p2;
	setp.ge.s32 	%p3, %r45, %r6;
	mov.b64 	%rd70, 0;
	@%p3 bra 	$L__BB1_4;
	add.s32 	%r23, %r6, %r4;
	neg.s32 	%r43, %r23;
	or.b64  	%rd3, %rd2, -9223372036854775808;
	mov.b64 	%rd70, 0;
	mov.b32 	%r42, 0;
	mov.u64 	%rd25, __cudart_i2opi_d;
	mov.u32 	%r44, %r45;
$L__BB1_3:
	.pragma "nounroll";
	mul.wide.s32 	%rd22, %r42, 8;
	add.s64 	%rd23, %rd1, %rd22;
	mul.wide.s32 	%rd24, %r44, 8;
	add.s64 	%rd26, %rd25, %rd24;
	ld.global.nc.u64 	%rd27, [%rd26];
	{
	.reg .u32 %r0, %r1, %r2, %r3, %alo, %ahi, %blo, %bhi, %clo, %chi;
	mov.b64 	{%alo,%ahi}, %rd27;
	mov.b64 	{%blo,%bhi}, %rd3;
	mov.b64 	{%clo,%chi}, %rd70;
	mad.lo.cc.u32 	%r0, %alo, %blo, %clo;
	madc.hi.cc.u32 	%r1, %alo, %blo, %chi;
	madc.hi.u32 	%r2, %alo, %bhi, 0;
	mad.lo.cc.u32 	%r1, %alo, %bhi, %r1;
	madc.hi.cc.u32 	%r2, %ahi, %blo, %r2;
	madc.hi.u32 	%r3, %ahi, %bhi, 0;
	mad.lo.cc.u32 	%r1, %ahi, %blo, %r1;
	madc.lo.cc.u32 	%r2, %ahi, %bhi, %r2;
	addc.u32 	%r3, %r3, 0;
	mov.b64 	%rd28, {%r0,%r1};
	mov.b64 	%rd70, {%r2,%r3};
	}
	st.local.u64 	[%rd23], %rd28;
	add.s32 	%r44, %r44, 1;
	add.s32 	%r43, %r43, 1;
	add.s32 	%r42, %r42, 1;
	setp.ne.s32 	%p4, %r43, -15;
	mov.u32 	%r45, %r6;
	@%p4 bra 	$L__BB1_3;
$L__BB1_4:
	cvt.s64.s32 	%rd29, %r45;
	cvt.u64.u32 	%rd30, %r4;
	add.s64 	%rd31, %rd30, %rd29;
	shl.b64 	%rd32, %rd31, 3;
	add.s64 	%rd33, %rd1, %rd32;
	st.local.u64 	[%rd33+-120], %rd70;
	and.b32  	%r15, %r2, 63;
	ld.local.u64 	%rd72, [%rd1+16];
	ld.local.u64 	%rd71, [%rd1+24];
	setp.eq.s32 	%p5, %r15, 0;
	@%p5 bra 	$L__BB1_6;
	shl.b64 	%rd34, %rd71, %r15;
	shr.u64 	%rd35, %rd72, 1;
	xor.b32  	%r24, %r15, 63;
	shr.u64 	%rd36, %rd35, %r24;
	or.b64  	%rd71, %rd34, %rd36;
	ld.local.u64 	%rd37, [%rd1+8];
	shl.b64 	%rd38, %rd72, %r15;
	shr.u64 	%rd39, %rd37, 1;
	shr.u64 	%rd40, %rd39, %r24;
	or.b64  	%rd72, %rd38, %rd40;
$L__BB1_6:
	and.b32  	%r25, %r1, -2147483648;
	shr.u64 	%rd41, %rd71, 62;
	cvt.u32.u64 	%r26, %rd41;
	mov.b64 	{%r27, %r28}, %rd71;
	mov.b64 	{%r29, %r30}, %rd72;
	shf.l.wrap.b32 	%r31, %r30, %r27, 2;
	shf.l.wrap.b32 	%r32, %r27, %r28, 2;
	mov.b64 	%rd42, {%r31, %r32};
	shl.b64 	%rd43, %rd72, 2;
	shr.u64 	%rd44, %rd42, 63;
	cvt.u32.u64 	%r33, %rd44;
	add.s32 	%r34, %r33, %r26;
	setp.eq.s32 	%p6, %r25, 0;
	neg.s32 	%r35, %r34;
	selp.b32 	%r46, %r34, %r35, %p6;
	setp.gt.s64 	%p7, %rd42, -1;
	mov.b64 	%rd45, 0;
	{
	.reg .u32 %r0, %r1, %r2, %r3, %a0, %a1, %a2, %a3, %b0, %b1, %b2, %b3;
	mov.b64 	{%a0,%a1}, %rd45;
	mov.b64 	{%a2,%a3}, %rd45;
	mov.b64 	{%b0,%b1}, %rd43;
	mov.b64 	{%b2,%b3}, %rd42;
	sub.cc.u32 	%r0, %a0, %b0;
	subc.cc.u32 	%r1, %a1, %b1;
	subc.cc.u32 	%r2, %a2, %b2;
	subc.u32 	%r3, %a3, %b3;
	mov.b64 	%rd46, {%r0,%r1};
	mov.b64 	%rd47, {%r2,%r3};
	}
	xor.b32  	%r36, %r25, -2147483648;
	selp.b64 	%rd73, %rd42, %rd47, %p7;
	selp.b64 	%rd14, %rd43, %rd46, %p7;
	selp.b32 	%r17, %r25, %r36, %p7;
	clz.b64 	%r37, %rd73;
	cvt.u64.u32 	%rd15, %r37;
	setp.eq.s32 	%p8, %r37, 0;
	@%p8 bra 	$L__BB1_8;
	cvt.u32.u64 	%r38, %rd15;
	and.b32  	%r39, %r38, 63;
	shl.b64 	%rd48, %rd73, %r39;
	shr.u64 	%rd49, %rd14, 1;
	not.b32 	%r40, %r38;
	and.b32  	%r41, %r40, 63;
	shr.u64 	%rd50, %rd49, %r41;
	or.b64  	%rd73, %rd48, %rd50;
$L__BB1_8:
	mov.b64 	%rd51, -3958705157555305931;
	{
	.reg .u32 %r0, %r1, %r2, %r3, %alo, %ahi, %blo, %bhi;
	mov.b64 	{%alo,%ahi}, %rd73;
	mov.b64 	{%blo,%bhi}, %rd51;
	mul.lo.u32 	%r0, %alo, %blo;
	mul.hi.u32 	%r1, %alo, %blo;
	mad.lo.cc.u32 	%r1, %alo, %bhi, %r1;
	madc.hi.u32 	%r2, %alo, %bhi, 0;
	mad.lo.cc.u32 	%r1, %ahi, %blo, %r1;
	madc.hi.cc.u32 	%r2, %ahi, %blo, %r2;
	madc.hi.u32 	%r3, %ahi, %bhi, 0;
	mad.lo.cc.u32 	%r2, %ahi, %bhi, %r2;
	addc.u32 	%r3, %r3, 0;
	mov.b64 	%rd52, {%r0,%r1};
	mov.b64 	%rd53, {%r2,%r3};
	}
	setp.gt.s64 	%p9, %rd53, 0;
	{
	.reg .u32 %r0, %r1, %r2, %r3, %a0, %a1, %a2, %a3, %b0, %b1, %b2, %b3;
	mov.b64 	{%a0,%a1}, %rd52;
	mov.b64 	{%a2,%a3}, %rd53;
	mov.b64 	{%b0,%b1}, %rd52;
	mov.b64 	{%b2,%b3}, %rd53;
	add.cc.u32 	%r0, %a0, %b0;
	addc.cc.u32 	%r1, %a1, %b1;
	addc.cc.u32 	%r2, %a2, %b2;
	addc.u32 	%r3, %a3, %b3;
	mov.b64 	%rd54, {%r0,%r1};
	mov.b64 	%rd55, {%r2,%r3};
	}
	selp.b64 	%rd56, %rd55, %rd53, %p9;
	selp.s64 	%rd57, -1, 0, %p9;
	sub.s64 	%rd58, %rd57, %rd15;
	cvt.u64.u32 	%rd59, %r17;
	shl.b64 	%rd60, %rd59, 32;
	add.s64 	%rd61, %rd56, 1;
	shr.u64 	%rd62, %rd61, 10;
	add.s64 	%rd63, %rd62, 1;
	shr.u64 	%rd64, %rd63, 1;
	shl.b64 	%rd65, %rd58, 52;
	add.s64 	%rd66, %rd65, %rd64;
	add.s64 	%rd67, %rd66, 4602678819172646912;
	or.b64  	%rd68, %rd67, %rd60;
	mov.b64 	%fd4, %rd68;
$L__BB1_9:
	st.param.f64 	[func_retval0], %fd4;
	st.param.b32 	[func_retval0+8], %r46;
	ret;

}


// ===== COMPILED SASS (sm_100) =====

	.target	sm_100

	.elftype	@"ET_EXEC"


//--------------------- .note.nv.tkinfo           --------------------------
	.section	.note.nv.tkinfo,"",@"SHT_NOTE"
	.sectionflags	@"SHF_NOTE_NV_TKINFO"
	.tkinfo
        /*0018*/ 	.word	0x00000002
        /*0030*/ 	.string	""
        /*0030*/ 	.string	"ptxas"
        /*0030*/ 	.string	"Cuda compilation tools, release 13.0, V13.0.88"
        /*0030*/ 	.string	"Build cuda_13.0.r13.0/compiler.36424714_0"
        /*0030*/ 	.string	"-arch sm_100 -m 64 "



//--------------------- .note.nv.cuinfo           --------------------------
	.section	.note.nv.cuinfo,"",@"SHT_NOTE"
	.sectionflags	@"SHF_NOTE_NV_CUINFO"
        /*0018*/ 	.short	0x0002
        /*001a*/ 	.short	0x0064
        /*001c*/ 	.short	0x0082
	.zero		2


//--------------------- .nv.info                  --------------------------
	.section	.nv.info,"",@"SHT_CUDA_INFO"
	.align	4


	//----- nvinfo : EIATTR_REGCOUNT
	.align		4
        /*0000*/ 	.byte	0x04, 0x2f
        /*0002*/ 	.short	(.L_3 - .L_2)
	.align		4
.L_2:
        /*0004*/ 	.word	index@(_Z13AverageFinderPiS_Pdiiiiiii)
        /*0008*/ 	.word	0x00000030


	//----- nvinfo : EIATTR_FRAME_SIZE
	.align		4
.L_3:
        /*000c*/ 	.byte	0x04, 0x11
        /*000e*/ 	.short	(.L_5 - .L_4)
	.align		4
.L_4:
        /*0010*/ 	.word	index@($_Z13AverageFinderPiS_Pdiiiiiii$__internal_trig_reduction_slowpathd)
        /*0014*/ 	.word	0x00000028


	//----- nvinfo : EIATTR_FRAME_SIZE
	.align		4
.L_5:
        /*0018*/ 	.byte	0x04, 0x11
        /*001a*/ 	.short	(.L_7 - .L_6)
	.align		4
.L_6:
        /*001c*/ 	.word	index@($__internal_1_$__cuda_sm20_dsqrt_rn_f64_mediumpath_v1)
        /*0020*/ 	.word	0x00000028


	//----- nvinfo : EIATTR_FRAME_SIZE
	.align		4
.L_7:
        /*0024*/ 	.byte	0x04, 0x11
        /*0026*/ 	.short	(.L_9 - .L_8)
	.align		4
.L_8:
        /*0028*/ 	.word	index@($__internal_0_$__cuda_sm20_div_rn_f64_full)
        /*002c*/ 	.word	0x00000028


	//----- nvinfo : EIATTR_FRAME_SIZE
	.align		4
.L_9:
        /*0030*/ 	.byte	0x04, 0x11
        /*0032*/ 	.short	(.L_11 - .L_10)
	.align		4
.L_10:
        /*0034*/ 	.word	index@(_Z13AverageFinderPiS_Pdiiiiiii)
        /*0038*/ 	.word	0x00000028


	//----- nvinfo : EIATTR_MIN_STACK_SIZE
	.align		4
.L_11:
        /*003c*/ 	.byte	0x04, 0x12
        /*003e*/ 	.short	(.L_13 - .L_12)
	.align		4
.L_12:
        /*0040*/ 	.word	index@(_Z13AverageFinderPiS_Pdiiiiiii)
        /*0044*/ 	.word	0x00000028
.L_13:


//--------------------- .nv.compat                --------------------------
	.section	.nv.compat,"",@"SHT_CUDA_COMPAT_INFO"
	.align	4
        /*0000*/ 	.byte	0x02, 0x09, 0x00, 0x00, 0x02, 0x02, 0x01, 0x00, 0x02, 0x05, 0x05, 0x00, 0x03, 0x07, 0x01, 0x01
        /*0010*/ 	.byte	0x02, 0x03, 0x00, 0x00, 0x02, 0x06, 0x01, 0x00, 0x04, 0x0b, 0x08, 0x00, 0x01, 0x00, 0x00, 0x00
        /*0020*/ 	.byte	0x00, 0x00, 0x00, 0x00


//--------------------- .nv.info._Z13AverageFinderPiS_Pdiiiiiii --------------------------
	.section	.nv.info._Z13AverageFinderPiS_Pdiiiiiii,"",@"SHT_CUDA_INFO"
	.sectionflags	@""
	.align	4


	//----- nvinfo : EIATTR_CUDA_API_VERSION
	.align		4
        /*0000*/ 	.byte	0x04, 0x37
        /*0002*/ 	.short	(.L_15 - .L_14)
.L_14:
        /*0004*/ 	.word	0x00000082


	//----- nvinfo : EIATTR_KPARAM_INFO
	.align		4
.L_15:
        /*0008*/ 	.byte	0x04, 0x17
        /*000a*/ 	.short	(.L_17 - .L_16)
.L_16:
        /*000c*/ 	.word	0x00000000
        /*0010*/ 	.short	0x0009
        /*0012*/ 	.short	0x0030
        /*0014*/ 	.byte	0x00, 0xf0, 0x11, 0x00


	//----- nvinfo : EIATTR_KPARAM_INFO
	.align		4
.L_17:
        /*0018*/ 	.byte	0x04, 0x17
        /*001a*/ 	.short	(.L_19 - .L_18)
.L_18:
        /*001c*/ 	.word	0x00000000
        /*0020*/ 	.short	0x0008
        /*0022*/ 	.short	0x002c
        /*0024*/ 	.byte	0x00, 0xf0, 0x11, 0x00


	//----- nvinfo : EIATTR_KPARAM_INFO
	.align		4
.L_19:
        /*0028*/ 	.byte	0x04, 0x17
        /*002a*/ 	.short	(.L_21 - .L_20)
.L_20:
        /*002c*/ 	.word	0x00000000
        /*0030*/ 	.short	0x0007
        /*0032*/ 	.short	0x0028
        /*0034*/ 	.byte	0x00, 0xf0, 0x11, 0x00


	//----- nvinfo : EIATTR_KPARAM_INFO
	.align		4
.L_21:
        /*0038*/ 	.byte	0x04, 0x17
        /*003a*/ 	.short	(.L_23 - .L_22)
.L_22:
        /*003c*/ 	.word	0x00000000
        /*0040*/ 	.short	0x0006
        /*0042*/ 	.short	0x0024
        /*0044*/ 	.byte	0x00, 0xf0, 0x11, 0x00


	//----- nvinfo : EIATTR_KPARAM_INFO
	.align		4
.L_23:
        /*0048*/ 	.byte	0x04, 0x17
        /*004a*/ 	.short	(.L_25 - .L_24)
.L_24:
        /*004c*/ 	.word	0x00000000
        /*0050*/ 	.short	0x0005
        /*0052*/ 	.short	0x0020
        /*0054*/ 	.byte	0x00, 0xf0, 0x11, 0x00


	//----- nvinfo : EIATTR_KPARAM_INFO
	.align		4
.L_25:
        /*0058*/ 	.byte	0x04, 0x17
        /*005a*/ 	.short	(.L_27 - .L_26)
.L_26:
        /*005c*/ 	.word	0x00000000
        /*0060*/ 	.short	0x0004
        /*0062*/ 	.short	0x001c
        /*0064*/ 	.byte	0x00, 0xf0, 0x11, 0x00


	//----- nvinfo : EIATTR_KPARAM_INFO
	.align		4
.L_27:
        /*0068*/ 	.byte	0x04, 0x17
        /*006a*/ 	.short	(.L_29 - .L_28)
.L_28:
        /*006c*/ 	.word	0x00000000
        /*0070*/ 	.short	0x0003
        /*0072*/ 	.short	0x0018
        /*0074*/ 	.byte	0x00, 0xf0, 0x11, 0x00


	//----- nvinfo : EIATTR_KPARAM_INFO
	.align		4
.L_29:
        /*0078*/ 	.byte	0x04, 0x17
        /*007a*/ 	.short	(.L_31 - .L_30)
.L_30:
        /*007c*/ 	.word	0x00000000
        /*0080*/ 	.short	0x0002
        /*0082*/ 	.short	0x0010
        /*0084*/ 	.byte	0x00, 0xf5, 0x21, 0x00


	//----- nvinfo : EIATTR_KPARAM_INFO
	.align		4
.L_31:
        /*0088*/ 	.byte	0x04, 0x17
        /*008a*/ 	.short	(.L_33 - .L_32)
.L_32:
        /*008c*/ 	.word	0x00000000
        /*0090*/ 	.short	0x0001
        /*0092*/ 	.short	0x0008
        /*0094*/ 	.byte	0x00, 0xf5, 0x21, 0x00


	//----- nvinfo : EIATTR_KPARAM_INFO
	.align		4
.L_33:
        /*0098*/ 	.byte	0x04, 0x17
        /*009a*/ 	.short	(.L_35 - .L_34)
.L_34:
        /*009c*/ 	.word	0x00000000
        /*00a0*/ 	.short	0x0000
        /*00a2*/ 	.short	0x0000
        /*00a4*/ 	.byte	0x00, 0xf5, 0x21, 0x00


	//----- nvinfo : EIATTR_SPARSE_MMA_MASK
	.align		4
.L_35:
        /*00a8*/ 	.byte	0x03, 0x50
        /*00aa*/ 	.short	0x0000


	//----- nvinfo : EIATTR_MAXREG_COUNT
	.align		4
        /*00ac*/ 	.byte	0x03, 0x1b
        /*00ae*/ 	.short	0x00ff


	//----- nvinfo : EIATTR_MERCURY_ISA_VERSION
	.align		4
        /*00b0*/ 	.byte	0x03, 0x5f
        /*00b2*/ 	.short	0x0101


	//----- nvinfo : EIATTR_VRC_CTA_INIT_COUNT
	.align		4
        /*00b4*/ 	.byte	0x02, 0x4a
	.zero		1
	.zero		1


	//----- nvinfo : EIATTR_EXIT_INSTR_OFFSETS
	.align		4
        /*00b8*/ 	.byte	0x04, 0x1c
        /*00ba*/ 	.short	(.L_37 - .L_36)


	//   ....[0]....
.L_36:
        /*00bc*/ 	.word	0x00000b90


	//   ....[1]....
        /*00c0*/ 	.word	0x00003000


	//   ....[2]....
        /*00c4*/ 	.word	0x00003060


	//----- nvinfo : EIATTR_CRS_STACK_SIZE
	.align		4
.L_37:
        /*00c8*/ 	.byte	0x04, 0x1e
        /*00ca*/ 	.short	(.L_39 - .L_38)
.L_38:
        /*00cc*/ 	.word	0x00000000


	//----- nvinfo : EIATTR_CBANK_PARAM_SIZE
	.align		4
.L_39:
        /*00d0*/ 	.byte	0x03, 0x19
        /*00d2*/ 	.short	0x0034


	//----- nvinfo : EIATTR_PARAM_CBANK
	.align		4
        /*00d4*/ 	.byte	0x04, 0x0a
        /*00d6*/ 	.short	(.L_41 - .L_40)
	.align		4
.L_40:
        /*00d8*/ 	.word	index@(.nv.constant0._Z13AverageFinderPiS_Pdiiiiiii)
        /*00dc*/ 	.short	0x0380
        /*00de*/ 	.short	0x0034


	//----- nvinfo : EIATTR_SW_WAR
	.align		4
.L_41:
        /*00e0*/ 	.byte	0x04, 0x36
        /*00e2*/ 	.short	(.L_43 - .L_42)
.L_42:
        /*00e4*/ 	.word	0x00000008
.L_43:


//--------------------- .nv.callgraph             --------------------------
	.section	.nv.callgraph,"",@"SHT_CUDA_CALLGRAPH"
	.align	4
	.sectionentsize	8
	.align		4
        /*0000*/ 	.word	0x00000000
	.align		4
        /*0004*/ 	.word	0xffffffff
	.align		4
        /*0008*/ 	.word	0x00000000
	.align		4
        /*000c*/ 	.word	0xfffffffe
	.align		4
        /*0010*/ 	.word	0x00000000
	.align		4
        /*0014*/ 	.word	0xfffffffd
	.align		4
        /*0018*/ 	.word	0x00000000
	.align		4
        /*001c*/ 	.word	0xfffffffc


//--------------------- .nv.constant4             --------------------------
	.section	.nv.constant4,"a",@progbits
	.align	8
	.align		8
.nv.constant4:
        /*0000*/ 	.dword	__cudart_i2opi_d
	.align		8
        /*0008*/ 	.dword	__cudart_sin_cos_coeffs


//--------------------- .text._Z13AverageFinderPiS_Pdiiiiiii --------------------------
	.section	.text._Z13AverageFinderPiS_Pdiiiiiii,"ax",@progbits
	.align	128
        .global         _Z13AverageFinderPiS_Pdiiiiiii
        .type           _Z13AverageFinderPiS_Pdiiiiiii,@function
        .size           _Z13AverageFinderPiS_Pdiiiiiii,(.L_x_63 - _Z13AverageFinderPiS_Pdiiiiiii)
        .other          _Z13AverageFinderPiS_Pdiiiiiii,@"STO_CUDA_ENTRY STV_DEFAULT"
_Z13AverageFinderPiS_Pdiiiiiii:
.text._Z13AverageFinderPiS_Pdiiiiiii:
[----:B------:R-:W0:Y:S08]  /*0000*/  LDC R1, c[0x0][0x37c] ;  /* 0x0000df00ff017b82 */ /* 0x000e300000000800 */
[----:B------:R-:W1:Y:S01]  /*0010*/  LDC R18, c[0x0][0x39c] ;  /* 0x0000e700ff127b82 */ /* 0x000e620000000800 */
[----:B------:R-:W2:Y:S01]  /*0020*/  S2R R4, SR_TID.X ;  /* 0x0000000000047919 */ /* 0x000ea20000002100 */
[----:B0-----:R-:W-:-:S06]  /*0030*/  VIADD R1, R1, 0xffffffd8 ;  /* 0xffffffd801017836 */ /* 0x001fcc0000000000 */
[----:B------:R-:W2:Y:S08]  /*0040*/  S2UR UR4, SR_CTAID.X ;  /* 0x00000000000479c3 */ /* 0x000eb00000002500 */
[----:B------:R-:W2:Y:S01]  /*0050*/  LDC R33, c[0x0][0x360] ;  /* 0x0000d800ff217b82 */ /* 0x000ea20000000800 */
[----:B-1----:R-:W-:-:S04]  /*0060*/  IABS R5, R18 ;  /* 0x0000001200057213 */ /* 0x002fc80000000000 */
[----:B------:R-:W0:Y:S01]  /*0070*/  I2F.RP R0, R5 ;  /* 0x0000000500007306 */ /* 0x000e220000209400 */
[----:B--2---:R-:W-:Y:S01]  /*0080*/  IMAD R33, R33, UR4, R4 ;  /* 0x0000000421217c24 */ /* 0x004fe2000f8e0204 */
[----:B------:R-:W1:Y:S06]  /*0090*/  LDCU UR4, c[0x0][0x3b0] ;  /* 0x00007600ff0477ac */ /* 0x000e6c0008000800 */
[----:B0-----:R-:W0:Y:S01]  /*00a0*/  MUFU.RCP R0, R0 ;  /* 0x0000000000007308 */ /* 0x001e220000001000 */
[----:B-1----:R-:W-:Y:S01]  /*00b0*/  UISETP.NE.AND UP0, UPT, UR4, -0x1, UPT ;  /* 0xffffffff0400788c */ /* 0x002fe2000bf05270 */
[----:B0-----:R-:W-:Y:S01]  /*00c0*/  VIADD R2, R0, 0xffffffe ;  /* 0x0ffffffe00027836 */ /* 0x001fe20000000000 */
[----:B------:R-:W-:-:S05]  /*00d0*/  IABS R0, R33 ;  /* 0x0000002100007213 */ /* 0x000fca0000000000 */
[----:B------:R0:W1:Y:S02]  /*00e0*/  F2I.FTZ.U32.TRUNC.NTZ R3, R2 ;  /* 0x0000000200037305 */ /* 0x000064000021f000 */
[----:B0-----:R-:W-:Y:S02]  /*00f0*/  IMAD.MOV.U32 R2, RZ, RZ, RZ ;  /* 0x000000ffff027224 */ /* 0x001fe400078e00ff */
[----:B-1----:R-:W-:-:S04]  /*0100*/  IMAD.MOV R6, RZ, RZ, -R3 ;  /* 0x000000ffff067224 */ /* 0x002fc800078e0a03 */
[----:B------:R-:W-:-:S04]  /*0110*/  IMAD R7, R6, R5, RZ ;  /* 0x0000000506077224 */ /* 0x000fc800078e02ff */
[----:B------:R-:W-:-:S06]  /*0120*/  IMAD.HI.U32 R3, R3, R7, R2 ;  /* 0x0000000703037227 */ /* 0x000fcc00078e0002 */
[----:B------:R-:W-:-:S04]  /*0130*/  IMAD.HI.U32 R3, R3, R0, RZ ;  /* 0x0000000003037227 */ /* 0x000fc800078e00ff */
[----:B------:R-:W-:-:S04]  /*0140*/  IMAD.MOV R4, RZ, RZ, -R3 ;  /* 0x000000ffff047224 */ /* 0x000fc800078e0a03 */
[----:B------:R-:W-:-:S05]  /*0150*/  IMAD R0, R5, R4, R0 ;  /* 0x0000000405007224 */ /* 0x000fca00078e0200 */
[----:B------:R-:W-:-:S13]  /*0160*/  ISETP.GT.U32.AND P1, PT, R5, R0, PT ;  /* 0x000000000500720c */ /* 0x000fda0003f24070 */
[----:B------:R-:W-:Y:S02]  /*0170*/  @!P1 IMAD.IADD R0, R0, 0x1, -R5 ;  /* 0x0000000100009824 */ /* 0x000fe400078e0a05 */
[----:B------:R-:W-:Y:S01]  /*0180*/  @!P1 VIADD R3, R3, 0x1 ;  /* 0x0000000103039836 */ /* 0x000fe20000000000 */
[----:B------:R-:W-:Y:S02]  /*0190*/  ISETP.NE.AND P1, PT, R18, RZ, PT ;  /* 0x000000ff1200720c */ /* 0x000fe40003f25270 */
[----:B------:R-:W-:Y:S02]  /*01a0*/  ISETP.GE.U32.AND P0, PT, R0, R5, PT ;  /* 0x000000050000720c */ /* 0x000fe40003f06070 */
[----:B------:R-:W-:-:S04]  /*01b0*/  LOP3.LUT R0, R33, R18, RZ, 0x3c, !PT ;  /* 0x0000001221007212 */ /* 0x000fc800078e3cff */
[----:B------:R-:W-:-:S07]  /*01c0*/  ISETP.GE.AND P2, PT, R0, RZ, PT ;  /* 0x000000ff0000720c */ /* 0x000fce0003f46270 */
[----:B------:R-:W-:-:S06]  /*01d0*/  @P0 VIADD R3, R3, 0x1 ;  /* 0x0000000103030836 */ /* 0x000fcc0000000000 */
[----:B------:R-:W-:Y:S01]  /*01e0*/  @!P2 IMAD.MOV R3, RZ, RZ, -R3 ;  /* 0x000000ffff03a224 */ /* 0x000fe200078e0a03 */
[----:B------:R-:W-:-:S04]  /*01f0*/  @!P1 LOP3.LUT R3, RZ, R18, RZ, 0x33, !PT ;  /* 0x00000012ff039212 */ /* 0x000fc800078e33ff */
[----:B------:R0:W1:Y:S01]  /*0200*/  I2F.F64 R20, R3 ;  /* 0x0000000300147312 */ /* 0x0000620000201c00 */
[----:B------:R-:W-:-:S04]  /*0210*/  IMAD.MOV R0, RZ, RZ, -R3 ;  /* 0x000000ffff007224 */ /* 0x000fc800078e0a03 */
[----:B------:R-:W-:-:S06]  /*0220*/  IMAD R18, R18, R0, R33 ;  /* 0x0000000012127224 */ /* 0x000fcc00078e0221 */
[----:B------:R-:W2:Y:S01]  /*0230*/  I2F.F64 R18, R18 ;  /* 0x0000001200127312 */ /* 0x000ea20000201c00 */
[----:B0-----:R-:W-:Y:S05]  /*0240*/  BRA.U !UP0, `(.L_x_0) ;  /* 0x0000000508247547 */ /* 0x001fea000b800000 */
[----:B------:R-:W-:-:S09]  /*0250*/  UISETP.NE.AND UP0, UPT, UR4, URZ, UPT ;  /* 0x000000ff0400728c */ /* 0x000fd2000bf05270 */
[----:B------:R-:W-:Y:S05]  /*0260*/  BRA.U !UP0, `(.L_x_1) ;  /* 0x0000000108ec7547 */ /* 0x000fea000b800000 */
[----:B------:R-:W-:Y:S01]  /*0270*/  UISETP.NE.AND UP0, UPT, UR4, 0x1, UPT ;  /* 0x000000010400788c */ /* 0x000fe2000bf05270 */
[----:B--2---:R-:W-:Y:S02]  /*0280*/  IMAD.MOV.U32 R2, RZ, RZ, R18 ;  /* 0x000000ffff027224 */ /* 0x004fe400078e0012 */
[----:B------:R-:W-:-:S06]  /*0290*/  IMAD.MOV.U32 R3, RZ, RZ, R19 ;  /* 0x000000ffff037224 */ /* 0x000fcc00078e0013 */
[----:B------:R-:W-:Y:S05]  /*02a0*/  BRA.U UP0, `(.L_x_2) ;  /* 0x0000000500e47547 */ /* 0x000fea000b800000 */
[----:B------:R-:W0:Y:S01]  /*02b0*/  MUFU.RCP64H R3, 1.4142131805419921875 ;  /* 0x3ff6a09e00037908 */ /* 0x000e220000001800 */
[----:B------:R-:W-:Y:S02]  /*02c0*/  HFMA2 R8, -RZ, RZ, 512, 0 ;  /* 0x60000000ff087431 */ /* 0x000fe400000001ff */
[----:B------:R-:W-:Y:S01]  /*02d0*/  IMAD.MOV.U32 R9, RZ, RZ, 0x3ff6a09e ;  /* 0x3ff6a09eff097424 */ /* 0x000fe200078e00ff */
[----:B------:R-:W2:Y:S01]  /*02e0*/  LDCU UR4, c[0x0][0x3a0] ;  /* 0x00007400ff0477ac */ /* 0x000ea20008000800 */
[----:B------:R-:W-:-:S06]  /*02f0*/  IMAD.MOV.U32 R2, RZ, RZ, 0x1 ;  /* 0x00000001ff027424 */ /* 0x000fcc00078e00ff */
[----:B0-----:R-:W-:Y:S01]  /*0300*/  DFMA R4, R2, -R8, 1 ;  /* 0x3ff000000204742b */ /* 0x001fe20000000808 */
[----:B--2---:R-:W-:-:S07]  /*0310*/  UIADD3 UR4, UPT, UPT, UR4, -0x1, URZ ;  /* 0xffffffff04047890 */ /* 0x004fce000fffe0ff */
[----:B------:R-:W-:Y:S02]  /*0320*/  DFMA R4, R4, R4, R4 ;  /* 0x000000040404722b */ /* 0x000fe40000000004 */
[----:B------:R-:W0:Y:S06]  /*0330*/  I2F.F64 R6, UR4 ;  /* 0x0000000400067d12 */ /* 0x000e2c0008201c00 */
[----:B------:R-:W-:-:S08]  /*0340*/  DFMA R4, R2, R4, R2 ;  /* 0x000000040204722b */ /* 0x000fd00000000002 */
[----:B------:R-:W-:Y:S01]  /*0350*/  DFMA R2, R4, -R8, 1 ;  /* 0x3ff000000402742b */ /* 0x000fe20000000808 */
[----:B0-----:R-:W-:-:S07]  /*0360*/  FSETP.GEU.AND P1, PT, |R7|, 6.5827683646048100446e-37, PT ;  /* 0x036000000700780b */ /* 0x001fce0003f2e200 */
[----:B------:R-:W-:-:S08]  /*0370*/  DFMA R2, R4, R2, R4 ;  /* 0x000000020402722b */ /* 0x000fd00000000004 */
[----:B------:R-:W-:-:S08]  /*0380*/  DMUL R12, R6, R2 ;  /* 0x00000002060c7228 */ /* 0x000fd00000000000 */
[----:B------:R-:W-:-:S08]  /*0390*/  DFMA R4, R12, -R8, R6 ;  /* 0x800000080c04722b */ /* 0x000fd00000000006 */
[----:B------:R-:W-:-:S10]  /*03a0*/  DFMA R12, R2, R4, R12 ;  /* 0x00000004020c722b */ /* 0x000fd4000000000c */
[----:B------:R-:W-:-:S05]  /*03b0*/  FFMA R0, RZ, 1.9267766475677490234, R13 ;  /* 0x3ff6a09eff007823 */ /* 0x000fca000000000d */
[----:B------:R-:W-:-:S13]  /*03c0*/  FSETP.GT.AND P0, PT, |R0|, 1.469367938527859385e-39, PT ;  /* 0x001000000000780b */ /* 0x000fda0003f04200 */
[----:B------:R-:W-:Y:S05]  /*03d0*/  @P0 BRA P1, `(.L_x_3) ;  /* 0x0000000000180947 */ /* 0x000fea0000800000 */
[----:B------:R-:W-:Y:S01]  /*03e0*/  IMAD.MOV.U32 R8, RZ, RZ, 0x60000000 ;  /* 0x60000000ff087424 */ /* 0x000fe200078e00ff */
[----:B------:R-:W-:Y:S01]  /*03f0*/  MOV R40, 0x420 ;  /* 0x0000042000287802 */ /* 0x000fe20000000f00 */
[----:B------:R-:W-:-:S07]  /*0400*/  IMAD.MOV.U32 R9, RZ, RZ, 0x3ff6a09e ;  /* 0x3ff6a09eff097424 */ /* 0x000fce00078e00ff */
[----:B-1----:R-:W-:Y:S05]  /*0410*/  CALL.REL.NOINC `($__internal_0_$__cuda_sm20_div_rn_f64_full) ;  /* 0x0000002c00147944 */ /* 0x002fea0003c00000 */
[----:B------:R-:W-:Y:S02]  /*0420*/  IMAD.MOV.U32 R12, RZ, RZ, R4 ;  /* 0x000000ffff0c7224 */ /* 0x000fe400078e0004 */
[----:B------:R-:W-:-:S07]  /*0430*/  IMAD.MOV.U32 R13, RZ, RZ, R5 ;  /* 0x000000ffff0d7224 */ /* 0x000fce00078e0005 */
.L_x_3:
[----:B------:R-:W0:Y:S01]  /*0440*/  MUFU.RCP64H R3, 1.4142131805419921875 ;  /* 0x3ff6a09e00037908 */ /* 0x000e220000001800 */
[----:B------:R-:W-:Y:S01]  /*0450*/  IMAD.MOV.U32 R8, RZ, RZ, 0x60000000 ;  /* 0x60000000ff087424 */ /* 0x000fe200078e00ff */
[----:B------:R-:W2:Y:S01]  /*0460*/  LDCU UR4, c[0x0][0x3a4] ;  /* 0x00007480ff0477ac */ /* 0x000ea20008000800 */
[----:B------:R-:W-:Y:S02]  /*0470*/  IMAD.MOV.U32 R9, RZ, RZ, 0x3ff6a09e ;  /* 0x3ff6a09eff097424 */ /* 0x000fe400078e00ff */
        /* <DEDUP_REMOVED lines=11> */
[----:B------:R-:W-:Y:S02]  /*0530*/  DFMA R4, R10, R2, R4 ;  /* 0x000000020a04722b */ /* 0x000fe40000000004 */
[----:B------:R-:W-:-:S08]  /*0540*/  DADD R2, R18, -R12 ;  /* 0x0000000012027229 */ /* 0x000fd0000000080c */
[----:B------:R-:W-:-:S05]  /*0550*/  FFMA R0, RZ, 1.9267766475677490234, R5 ;  /* 0x3ff6a09eff007823 */ /* 0x000fca0000000005 */
[----:B------:R-:W-:-:S13]  /*0560*/  FSETP.GT.AND P0, PT, |R0|, 1.469367938527859385e-39, PT ;  /* 0x001000000000780b */ /* 0x000fda0003f04200 */
[----:B------:R-:W-:Y:S05]  /*0570*/  @P0 BRA P1, `(.L_x_4) ;  /* 0x0000000000100947 */ /* 0x000fea0000800000 */
[----:B------:R-:W-:Y:S01]  /*0580*/  IMAD.MOV.U32 R8, RZ, RZ, 0x60000000 ;  /* 0x60000000ff087424 */ /* 0x000fe200078e00ff */
[----:B------:R-:W-:Y:S01]  /*0590*/  MOV R40, 0x5c0 ;  /* 0x000005c000287802 */ /* 0x000fe20000000f00 */
[----:B------:R-:W-:-:S07]  /*05a0*/  IMAD.MOV.U32 R9, RZ, RZ, 0x3ff6a09e ;  /* 0x3ff6a09eff097424 */ /* 0x000fce00078e00ff */
[----:B-1----:R-:W-:Y:S05]  /*05b0*/  CALL.REL.NOINC `($__internal_0_$__cuda_sm20_div_rn_f64_full) ;  /* 0x0000002800ac7944 */ /* 0x002fea0003c00000 */
.L_x_4:
[--C-:B-1----:R-:W-:Y:S02]  /*05c0*/  DADD R8, R20, R4.reuse ;  /* 0x0000000014087229 */ /* 0x102fe40000000004 */
[----:B------:R-:W-:-:S06]  /*05d0*/  DADD R6, R18, R4 ;  /* 0x0000000012067229 */ /* 0x000fcc0000000004 */
[----:B------:R-:W-:Y:S01]  /*05e0*/  DADD R12, R8, R12 ;  /* 0x00000000080c7229 */ /* 0x000fe2000000000c */
[----:B------:R-:W-:Y:S01]  /*05f0*/  MOV R8, R20 ;  /* 0x0000001400087202 */ /* 0x000fe20000000f00 */
[----:B------:R-:W-:Y:S01]  /*0600*/  IMAD.MOV.U32 R9, RZ, RZ, R21 ;  /* 0x000000ffff097224 */ /* 0x000fe200078e0015 */
[----:B------:R-:W-:Y:S08]  /*0610*/  BRA `(.L_x_2) ;  /* 0x0000000400087947 */ /* 0x000ff00003800000 */
.L_x_1:
[----:B------:R-:W0:Y:S01]  /*0620*/  LDCU.64 UR4, c[0x0][0x3a0] ;  /* 0x00007400ff0477ac */ /* 0x000e220008000a00 */
[----:B-1----:R-:W-:Y:S02]  /*0630*/  IMAD.MOV.U32 R8, RZ, RZ, R20 ;  /* 0x000000ffff087224 */ /* 0x002fe400078e0014 */
[----:B------:R-:W-:Y:S01]  /*0640*/  IMAD.MOV.U32 R9, RZ, RZ, R21 ;  /* 0x000000ffff097224 */ /* 0x000fe200078e0015 */
[----:B0-----:R-:W0:Y:S08]  /*0650*/  I2F.F64 R4, UR4 ;  /* 0x0000000400047d12 */ /* 0x001e300008201c00 */
[----:B------:R-:W2:Y:S01]  /*0660*/  I2F.F64 R2, UR5 ;  /* 0x0000000500027d12 */ /* 0x000ea20008201c00 */
[----:B0-----:R-:W-:-:S02]  /*0670*/  DADD R4, R20, R4 ;  /* 0x0000000014047229 */ /* 0x001fc40000000004 */
[----:B--2---:R-:W-:-:S06]  /*0680*/  DADD R2, R18, R2 ;  /* 0x0000000012027229 */ /* 0x004fcc0000000002 */
[----:B------:R-:W-:Y:S02]  /*0690*/  DADD R12, R4, -1 ;  /* 0xbff00000040c7429 */ /* 0x000fe40000000000 */
[----:B------:R-:W-:Y:S01]  /*06a0*/  DADD R6, R2, -1 ;  /* 0xbff0000002067429 */ /* 0x000fe20000000000 */
[----:B------:R-:W-:Y:S02]  /*06b0*/  IMAD.MOV.U32 R2, RZ, RZ, R18 ;  /* 0x000000ffff027224 */ /* 0x000fe400078e0012 */
[----:B------:R-:W-:Y:S01]  /*06c0*/  IMAD.MOV.U32 R3, RZ, RZ, R19 ;  /* 0x000000ffff037224 */ /* 0x000fe200078e0013 */
[----:B------:R-:W-:Y:S07]  /*06d0*/  BRA `(.L_x_2) ;  /* 0x0000000000d87947 */ /* 0x000fee0003800000 */
.L_x_0:
[----:B------:R-:W0:Y:S01]  /*06e0*/  MUFU.RCP64H R3, 1.4142131805419921875 ;  /* 0x3ff6a09e00037908 */ /* 0x000e220000001800 */
[----:B------:R-:W-:Y:S01]  /*06f0*/  IMAD.MOV.U32 R4, RZ, RZ, 0x60000000 ;  /* 0x60000000ff047424 */ /* 0x000fe200078e00ff */
[----:B------:R-:W3:Y:S01]  /*0700*/  LDCU UR4, c[0x0][0x3a4] ;  /* 0x00007480ff0477ac */ /* 0x000ee20008000800 */
[----:B------:R-:W-:Y:S02]  /*0710*/  IMAD.MOV.U32 R5, RZ, RZ, 0x3ff6a09e ;  /* 0x3ff6a09eff057424 */ /* 0x000fe400078e00ff */
[----:B------:R-:W-:-:S06]  /*0720*/  IMAD.MOV.U32 R2, RZ, RZ, 0x1 ;  /* 0x00000001ff027424 */ /* 0x000fcc00078e00ff */
[----:B0-----:R-:W-:Y:S01]  /*0730*/  DFMA R6, R2, -R4, 1 ;  /* 0x3ff000000206742b */ /* 0x001fe20000000804 */
[----:B---3--:R-:W-:-:S07]  /*0740*/  UIADD3 UR4, UPT, UPT, UR4, -0x1, URZ ;  /* 0xffffffff04047890 */ /* 0x008fce000fffe0ff */
[----:B------:R-:W-:-:S08]  /*0750*/  DFMA R6, R6, R6, R6 ;  /* 0x000000060606722b */ /* 0x000fd00000000006 */
[----:B------:R-:W-:Y:S02]  /*0760*/  DFMA R2, R2, R6, R2 ;  /* 0x000000060202722b */ /* 0x000fe40000000002 */
[----:B------:R-:W0:Y:S06]  /*0770*/  I2F.F64 R6, UR4 ;  /* 0x0000000400067d12 */ /* 0x000e2c0008201c00 */
[----:B------:R-:W-:-:S08]  /*0780*/  DFMA R8, R2, -R4, 1 ;  /* 0x3ff000000208742b */ /* 0x000fd00000000804 */
[----:B------:R-:W-:Y:S01]  /*0790*/  DFMA R2, R2, R8, R2 ;  /* 0x000000080202722b */ /* 0x000fe20000000002 */
[----:B0-----:R-:W-:-:S07]  /*07a0*/  FSETP.GEU.AND P1, PT, |R7|, 6.5827683646048100446e-37, PT ;  /* 0x036000000700780b */ /* 0x001fce0003f2e200 */
        /* <DEDUP_REMOVED lines=9> */
[----:B-12---:R-:W-:Y:S05]  /*0840*/  CALL.REL.NOINC `($__internal_0_$__cuda_sm20_div_rn_f64_full) ;  /* 0x0000002800087944 */ /* 0x006fea0003c00000 */
[----:B------:R-:W-:Y:S01]  /*0850*/  IMAD.MOV.U32 R2, RZ, RZ, R4 ;  /* 0x000000ffff027224 */ /* 0x000fe200078e0004 */
[----:B------:R-:W-:-:S07]  /*0860*/  MOV R3, R5 ;  /* 0x0000000500037202 */ /* 0x000fce0000000f00 */
.L_x_5:
[----:B------:R-:W0:Y:S01]  /*0870*/  MUFU.RCP64H R5, 1.4142131805419921875 ;  /* 0x3ff6a09e00057908 */ /* 0x000e220000001800 */
[----:B------:R-:W-:Y:S01]  /*0880*/  IMAD.MOV.U32 R8, RZ, RZ, 0x60000000 ;  /* 0x60000000ff087424 */ /* 0x000fe200078e00ff */
[----:B------:R-:W3:Y:S01]  /*0890*/  LDCU UR4, c[0x0][0x3a0] ;  /* 0x00007400ff0477ac */ /* 0x000ee20008000800 */
[----:B------:R-:W-:Y:S01]  /*08a0*/  IMAD.MOV.U32 R9, RZ, RZ, 0x3ff6a09e ;  /* 0x3ff6a09eff097424 */ /* 0x000fe200078e00ff */
[----:B--2---:R-:W-:Y:S01]  /*08b0*/  DADD R12, R18, R2 ;  /* 0x00000000120c7229 */ /* 0x004fe20000000002 */
        /* <DEDUP_REMOVED lines=19> */
.L_x_6:
[--C-:B------:R-:W-:Y:S02]  /*09f0*/  DADD R6, R12, R4.reuse ;  /* 0x000000000c067229 */ /* 0x100fe40000000004 */
[C---:B-1----:R-:W-:Y:S02]  /*0a00*/  DADD R12, R20.reuse, R4 ;  /* 0x00000000140c7229 */ /* 0x042fe40000000004 */
[----:B------:R-:W-:Y:S01]  /*0a10*/  DADD R8, R20, -R2 ;  /* 0x0000000014087229 */ /* 0x000fe20000000802 */
[----:B------:R-:W-:Y:S02]  /*0a20*/  IMAD.MOV.U32 R2, RZ, RZ, R18 ;  /* 0x000000ffff027224 */ /* 0x000fe400078e0012 */
[----:B------:R-:W-:-:S08]  /*0a30*/  IMAD.MOV.U32 R3, RZ, RZ, R19 ;  /* 0x000000ffff037224 */ /* 0x000fd000078e0013 */
.L_x_2:
[----:B------:R-:W0:Y:S01]  /*0a40*/  LDCU.64 UR4, c[0x0][0x398] ;  /* 0x00007300ff0477ac */ /* 0x000e220008000a00 */
[----:B------:R-:W-:Y:S01]  /*0a50*/  DSETP.MIN.AND P1, P2, R8, R2, PT ;  /* 0x000000020800722a */ /* 0x000fe20003a20000 */
[----:B------:R-:W-:Y:S02]  /*0a60*/  IMAD.MOV.U32 R0, RZ, RZ, R9 ;  /* 0x000000ffff007224 */ /* 0x000fe400078e0009 */
[----:B------:R-:W-:Y:S01]  /*0a70*/  IMAD.MOV.U32 R15, RZ, RZ, R3 ;  /* 0x000000ffff0f7224 */ /* 0x000fe200078e0003 */
[----:B------:R-:W2:Y:S01]  /*0a80*/  LDCU.64 UR6, c[0x0][0x358] ;  /* 0x00006b00ff0677ac */ /* 0x000ea20008000a00 */
[----:B------:R-:W-:-:S03]  /*0a90*/  IMAD.MOV.U32 R11, RZ, RZ, R2 ;  /* 0x000000ffff0b7224 */ /* 0x000fc600078e0002 */
[----:B------:R-:W-:Y:S01]  /*0aa0*/  FSEL R23, R0, R15, P1 ;  /* 0x0000000f00177208 */ /* 0x000fe20000800000 */
[----:B------:R-:W-:-:S05]  /*0ab0*/  IMAD.MOV.U32 R0, RZ, RZ, R8 ;  /* 0x000000ffff007224 */ /* 0x000fca00078e0008 */
[----:B------:R-:W-:Y:S02]  /*0ac0*/  @P2 LOP3.LUT R23, R15, 0x80000, RZ, 0xfc, !PT ;  /* 0x000800000f172812 */ /* 0x000fe400078efcff */
[----:B------:R-:W-:Y:S01]  /*0ad0*/  SEL R10, R0, R11, P1 ;  /* 0x0000000b000a7207 */ /* 0x000fe20000800000 */
[----:B0-----:R-:W0:Y:S01]  /*0ae0*/  I2F.F64 R16, UR5 ;  /* 0x0000000500107d12 */ /* 0x001e220008201c00 */
[----:B------:R-:W-:-:S07]  /*0af0*/  MOV R11, R23 ;  /* 0x00000017000b7202 */ /* 0x000fce0000000f00 */
[----:B------:R-:W3:Y:S01]  /*0b00*/  I2F.F64 R4, UR4 ;  /* 0x0000000400047d12 */ /* 0x000ee20008201c00 */
[----:B0-----:R-:W-:-:S06]  /*0b10*/  DSETP.GE.AND P0, PT, R6, R16, PT ;  /* 0x000000100600722a */ /* 0x001fcc0003f06000 */
[----:B---3--:R-:W-:-:S06]  /*0b20*/  DSETP.LTU.AND P0, PT, R12, R4, !P0 ;  /* 0x000000040c00722a */ /* 0x008fcc0004709000 */
[----:B------:R-:W-:-:S14]  /*0b30*/  DSETP.GEU.AND P0, PT, R10, RZ, P0 ;  /* 0x000000ff0a00722a */ /* 0x000fdc000070e000 */
[----:B------:R-:W0:Y:S01]  /*0b40*/  @!P0 LDC.64 R4, c[0x0][0x390] ;  /* 0x0000e400ff048b82 */ /* 0x000e220000000a00 */
[----:B------:R-:W-:Y:S02]  /*0b50*/  @!P0 IMAD.MOV.U32 R10, RZ, RZ, 0x0 ;  /* 0x00000000ff0a8424 */ /* 0x000fe400078e00ff */
[----:B------:R-:W-:Y:S02]  /*0b60*/  @!P0 IMAD.MOV.U32 R11, RZ, RZ, -0x40100000 ;  /* 0xbff00000ff0b8424 */ /* 0x000fe400078e00ff */
[----:B0-----:R-:W-:-:S05]  /*0b70*/  @!P0 IMAD.WIDE R4, R33, 0x8, R4 ;  /* 0x0000000821048825 */ /* 0x001fca00078e0204 */
[----:B--2---:R0:W-:Y:S01]  /*0b80*/  @!P0 STG.E.64 desc[UR6][R4.64], R10 ;  /* 0x0000000a04008986 */ /* 0x0041e2000c101b06 */
[----:B------:R-:W-:Y:S05]  /*0b90*/  @!P0 EXIT ;  /* 0x000000000000894d */ /* 0x000fea0003800000 */
[----:B------:R-:W0:Y:S01]  /*0ba0*/  F2I.F64.TRUNC R0, R8 ;  /* 0x0000000800007311 */ /* 0x000e22000030d100 */
[----:B------:R-:W2:Y:S01]  /*0bb0*/  LDCU UR4, c[0x0][0x39c] ;  /* 0x00007380ff0477ac */ /* 0x000ea20008000800 */
[----:B------:R-:W-:Y:S06]  /*0bc0*/  BSSY.RECONVERGENT B0, `(.L_x_7) ;  /* 0x0000023000007945 */ /* 0x000fec0003800200 */
[----:B0-----:R-:W0:Y:S02]  /*0bd0*/  I2F.F64 R4, R0 ;  /* 0x0000000000047312 */ /* 0x001e240000201c00 */
[----:B0-----:R-:W-:Y:S01]  /*0be0*/  DSETP.GE.AND P0, PT, R12, R4, PT ;  /* 0x000000040c00722a */ /* 0x001fe20003f06000 */
[----:B------:R-:W-:-:S13]  /*0bf0*/  CS2R R4, SRZ ;  /* 0x0000000000047805 */ /* 0x000fda000001ff00 */
[----:B--2---:R-:W-:Y:S05]  /*0c00*/  @!P0 BRA `(.L_x_8) ;  /* 0x0000000000788947 */ /* 0x004fea0003800000 */
[----:B------:R-:W0:Y:S01]  /*0c10*/  F2I.F64.TRUNC R27, R2 ;  /* 0x00000002001b7311 */ /* 0x000e22000030d100 */
[----:B------:R-:W-:Y:S01]  /*0c20*/  BSSY.RECONVERGENT B1, `(.L_x_9) ;  /* 0x000001b000017945 */ /* 0x000fe20003800200 */
[----:B------:R-:W-:-:S06]  /*0c30*/  IMAD.MOV.U32 R22, RZ, RZ, RZ ;  /* 0x000000ffff167224 */ /* 0x000fcc00078e00ff */
[----:B0-----:R-:W0:Y:S02]  /*0c40*/  I2F.F64 R4, R27 ;  /* 0x0000001b00047312 */ /* 0x001e240000201c00 */
[----:B0-----:R-:W-:-:S14]  /*0c50*/  DSETP.GE.AND P1, PT, R6, R4, PT ;  /* 0x000000040600722a */ /* 0x001fdc0003f26000 */
.L_x_13:
[----:B------:R-:W-:Y:S04]  /*0c60*/  BSSY.RECONVERGENT B2, `(.L_x_10) ;  /* 0x0000012000027945 */ /* 0x000fe80003800200 */
[----:B------:R-:W-:Y:S05]  /*0c70*/  @!P1 BRA `(.L_x_11) ;  /* 0x0000000000409947 */ /* 0x000fea0003800000 */
[----:B------:R-:W0:Y:S01]  /*0c80*/  LDC.64 R4, c[0x0][0x380] ;  /* 0x0000e000ff047b82 */ /* 0x000e220000000a00 */
[----:B------:R-:W-:-:S07]  /*0c90*/  IMAD.MOV.U32 R23, RZ, RZ, R27 ;  /* 0x000000ffff177224 */ /* 0x000fce00078e001b */
.L_x_12:
[----:B------:R-:W-:-:S04]  /*0ca0*/  IMAD R10, R0, UR4, R23 ;  /* 0x00000004000a7c24 */ /* 0x000fc8000f8e0217 */
[----:B------:R-:W-:-:S04]  /*0cb0*/  IMAD R11, R10, 0x3, RZ ;  /* 0x000000030a0b7824 */ /* 0x000fc800078e02ff */
[----:B0-----:R-:W-:-:S05]  /*0cc0*/  IMAD.WIDE R10, R11, 0x4, R4 ;  /* 0x000000040b0a7825 */ /* 0x001fca00078e0204 */
[----:B------:R-:W2:Y:S04]  /*0cd0*/  LDG.E R24, desc[UR6][R10.64] ;  /* 0x000000060a187981 */ /* 0x000ea8000c1e1900 */
[----:B------:R-:W2:Y:S04]  /*0ce0*/  LDG.E R25, desc[UR6][R10.64+0x4] ;  /* 0x000004060a197981 */ /* 0x000ea8000c1e1900 */
[----:B------:R-:W2:Y:S01]  /*0cf0*/  LDG.E R26, desc[UR6][R10.64+0x8] ;  /* 0x000008060a1a7981 */ /* 0x000ea2000c1e1900 */
[----:B------:R-:W-:-:S04]  /*0d00*/  VIADD R23, R23, 0x1 ;  /* 0x0000000117177836 */ /* 0x000fc80000000000 */
[----:B------:R-:W0:Y:S02]  /*0d10*/  I2F.F64 R14, R23 ;  /* 0x00000017000e7312 */ /* 0x000e240000201c00 */
[----:B0-----:R-:W-:Y:S01]  /*0d20*/  DSETP.GE.AND P0, PT, R6, R14, PT ;  /* 0x0000000e0600722a */ /* 0x001fe20003f06000 */
[----:B--2---:R-:W-:-:S05]  /*0d30*/  IADD3 R24, PT, PT, R26, R25, R24 ;  /* 0x000000191a187210 */ /* 0x004fca0007ffe018 */
[----:B------:R-:W-:-:S05]  /*0d40*/  IMAD.HI R24, R24, 0x55555556, RZ ;  /* 0x5555555618187827 */ /* 0x000fca00078e02ff */
[----:B------:R-:W-:-:S05]  /*0d50*/  LEA.HI R15, R24, R24, RZ, 0x1 ;  /* 0x00000018180f7211 */ /* 0x000fca00078f08ff */
[----:B------:R-:W-:Y:S01]  /*0d60*/  IMAD.IADD R22, R15, 0x1, R22 ;  /* 0x000000010f167824 */ /* 0x000fe200078e0216 */
[----:B------:R-:W-:Y:S06]  /*0d70*/  @P0 BRA `(.L_x_12) ;  /* 0xfffffffc00c80947 */ /* 0x000fec000383ffff */
.L_x_11:
[----:B------:R-:W-:Y:S05]  /*0d80*/  BSYNC.RECONVERGENT B2 ;  /* 0x0000000000027941 */ /* 0x000fea0003800200 */
.L_x_10:
[----:B------:R-:W-:-:S04]  /*0d90*/  VIADD R0, R0, 0x1 ;  /* 0x0000000100007836 */ /* 0x000fc80000000000 */
[----:B------:R-:W0:Y:S02]  /*0da0*/  I2F.F64 R4, R0 ;  /* 0x0000000000047312 */ /* 0x000e240000201c00 */
[----:B0-----:R-:W-:-:S14]  /*0db0*/  DSETP.GE.AND P0, PT, R12, R4, PT ;  /* 0x000000040c00722a */ /* 0x001fdc0003f06000 */
[----:B------:R-:W-:Y:S05]  /*0dc0*/  @P0 BRA `(.L_x_13) ;  /* 0xfffffffc00a40947 */ /* 0x000fea000383ffff */
[----:B------:R-:W-:Y:S05]  /*0dd0*/  BSYNC.RECONVERGENT B1 ;  /* 0x0000000000017941 */ /* 0x000fea0003800200 */
.L_x_9:
[----:B------:R0:W2:Y:S02]  /*0de0*/  I2F.F64 R4, R22 ;  /* 0x0000001600047312 */ /* 0x0000a40000201c00 */
.L_x_8:
[----:B------:R-:W-:Y:S05]  /*0df0*/  BSYNC.RECONVERGENT B0 ;  /* 0x0000000000007941 */ /* 0x000fea0003800200 */
.L_x_7:
[----:B------:R-:W-:Y:S01]  /*0e00*/  DADD R12, -R8, R12 ;  /* 0x00000000080c7229 */ /* 0x000fe2000000010c */
[----:B--2---:R-:W-:Y:S01]  /*0e10*/  FSETP.GEU.AND P1, PT, |R5|, 6.5827683646048100446e-37, PT ;  /* 0x036000000500780b */ /* 0x004fe20003f2e200 */
[----:B------:R-:W-:Y:S01]  /*0e20*/  DADD R6, R6, -R2 ;  /* 0x0000000006067229 */ /* 0x000fe20000000802 */
[----:B------:R-:W-:Y:S01]  /*0e30*/  BSSY.RECONVERGENT B0, `(.L_x_14) ;  /* 0x0000019000007945 */ /* 0x000fe20003800200 */
[----:B------:R-:W-:-:S04]  /*0e40*/  IMAD.MOV.U32 R2, RZ, RZ, 0x1 ;  /* 0x00000001ff027424 */ /* 0x000fc800078e00ff */
[----:B------:R-:W-:Y:S02]  /*0e50*/  DADD R12, R12, 1 ;  /* 0x3ff000000c0c7429 */ /* 0x000fe40000000000 */
[----:B------:R-:W-:-:S08]  /*0e60*/  DADD R6, R6, 1 ;  /* 0x3ff0000006067429 */ /* 0x000fd00000000000 */
[----:B------:R-:W-:-:S06]  /*0e70*/  DMUL R12, R12, R6 ;  /* 0x000000060c0c7228 */ /* 0x000fcc0000000000 */
[----:B------:R-:W2:Y:S02]  /*0e80*/  MUFU.RCP64H R3, R13 ;  /* 0x0000000d00037308 */ /* 0x000ea40000001800 */
[----:B--2---:R-:W-:-:S08]  /*0e90*/  DFMA R6, -R12, R2, 1 ;  /* 0x3ff000000c06742b */ /* 0x004fd00000000102 */
[----:B------:R-:W-:-:S08]  /*0ea0*/  DFMA R6, R6, R6, R6 ;  /* 0x000000060606722b */ /* 0x000fd00000000006 */
[----:B------:R-:W-:-:S08]  /*0eb0*/  DFMA R6, R2, R6, R2 ;  /* 0x000000060206722b */ /* 0x000fd00000000002 */
[----:B------:R-:W-:-:S08]  /*0ec0*/  DFMA R2, -R12, R6, 1 ;  /* 0x3ff000000c02742b */ /* 0x000fd00000000106 */
[----:B------:R-:W-:-:S08]  /*0ed0*/  DFMA R2, R6, R2, R6 ;  /* 0x000000020602722b */ /* 0x000fd00000000006 */
[----:B------:R-:W-:-:S08]  /*0ee0*/  DMUL R6, R2, R4 ;  /* 0x0000000402067228 */ /* 0x000fd00000000000 */
[----:B------:R-:W-:-:S08]  /*0ef0*/  DFMA R8, -R12, R6, R4 ;  /* 0x000000060c08722b */ /* 0x000fd00000000104 */
[----:B------:R-:W-:-:S10]  /*0f00*/  DFMA R2, R2, R8, R6 ;  /* 0x000000080202722b */ /* 0x000fd40000000006 */
[----:B------:R-:W-:-:S05]  /*0f10*/  FFMA R0, RZ, R13, R3 ;  /* 0x0000000dff007223 */ /* 0x000fca0000000003 */
[----:B------:R-:W-:-:S13]  /*0f20*/  FSETP.GT.AND P0, PT, |R0|, 1.469367938527859385e-39, PT ;  /* 0x001000000000780b */ /* 0x000fda0003f04200 */
[----:B------:R-:W-:Y:S05]  /*0f30*/  @P0 BRA P1, `(.L_x_15) ;  /* 0x0000000000200947 */ /* 0x000fea0000800000 */
[----:B------:R-:W-:Y:S01]  /*0f40*/  IMAD.MOV.U32 R6, RZ, RZ, R4 ;  /* 0x000000ffff067224 */ /* 0x000fe200078e0004 */
[----:B------:R-:W-:Y:S01]  /*0f50*/  MOV R9, R13 ;  /* 0x0000000d00097202 */ /* 0x000fe20000000f00 */
[----:B------:R-:W-:Y:S01]  /*0f60*/  IMAD.MOV.U32 R7, RZ, RZ, R5 ;  /* 0x000000ffff077224 */ /* 0x000fe200078e0005 */
[----:B------:R-:W-:Y:S01]  /*0f70*/  MOV R40, 0xfa0 ;  /* 0x00000fa000287802 */ /* 0x000fe20000000f00 */
[----:B------:R-:W-:-:S07]  /*0f80*/  IMAD.MOV.U32 R8, RZ, RZ, R12 ;  /* 0x000000ffff087224 */ /* 0x000fce00078e000c */
[----:B01----:R-:W-:Y:S05]  /*0f90*/  CALL.REL.NOINC `($__internal_0_$__cuda_sm20_div_rn_f64_full) ;  /* 0x0000002000347944 */ /* 0x003fea0003c00000 */
[----:B------:R-:W-:Y:S02]  /*0fa0*/  IMAD.MOV.U32 R2, RZ, RZ, R4 ;  /* 0x000000ffff027224 */ /* 0x000fe400078e0004 */
[----:B------:R-:W-:-:S07]  /*0fb0*/  IMAD.MOV.U32 R3, RZ, RZ, R5 ;  /* 0x000000ffff037224 */ /* 0x000fce00078e0005 */
.L_x_15:
[----:B------:R-:W-:Y:S05]  /*0fc0*/  BSYNC.RECONVERGENT B0 ;  /* 0x0000000000007941 */ /* 0x000fea0003800200 */
.L_x_14:
[----:B------:R-:W2:Y:S01]  /*0fd0*/  LDCU.64 UR4, c[0x0][0x3a8] ;  /* 0x00007500ff0477ac */ /* 0x000ea20008000a00 */
[----:B------:R-:W2:Y:S01]  /*0fe0*/  F2I.F64.TRUNC R2, R2 ;  /* 0x0000000200027311 */ /* 0x000ea2000030d100 */
[----:B------:R-:W3:Y:S01]  /*0ff0*/  LDCU UR10, c[0x0][0x3b0] ;  /* 0x00007600ff0a77ac */ /* 0x000ee20008000800 */
[----:B------:R-:W4:Y:S01]  /*1000*/  LDCU.64 UR8, c[0x4][0x8] ;  /* 0x01000100ff0877ac */ /* 0x000f220008000a00 */
[----:B--2---:R-:W-:-:S04]  /*1010*/  IADD3 R0, PT, PT, -R2, UR4, RZ ;  /* 0x0000000402007c10 */ /* 0x004fc8000fffe1ff */
[----:B------:R-:W-:-:S04]  /*1020*/  IABS R0, R0 ;  /* 0x0000000000007213 */ /* 0x000fc80000000000 */
[----:B------:R-:W-:-:S13]  /*1030*/  ISETP.GT.AND P0, PT, R0, UR5, PT ;  /* 0x0000000500007c0c */ /* 0x000fda000bf04270 */
[----:B---34-:R-:W-:Y:S05]  /*1040*/  @P0 BRA `(.L_x_16) ;  /* 0x0000001c00f00947 */ /* 0x018fea0003800000 */
[----:B------:R-:W2:Y:S01]  /*1050*/  LDCU.64 UR4, c[0x0][0x3a0] ;  /* 0x00007400ff0477ac */ /* 0x000ea20008000a00 */
[----:B------:R-:W-:Y:S01]  /*1060*/  CS2R R2, SRZ ;  /* 0x0000000000027805 */ /* 0x000fe2000001ff00 */
[----:B--2---:R-:W-:-:S04]  /*1070*/  UISETP.LT.AND UP0, UPT, UR4, UR5, UPT ;  /* 0x000000050400728c */ /* 0x004fc8000bf01270 */
[----:B------:R-:W-:-:S04]  /*1080*/  USEL UR4, UR4, UR5, UP0 ;  /* 0x0000000504047287 */ /* 0x000fc80008000000 */
[----:B------:R-:W-:-:S09]  /*1090*/  UISETP.GE.AND UP0, UPT, UR4, 0x1, UPT ;  /* 0x000000010400788c */ /* 0x000fd2000bf06270 */
[----:B------:R-:W-:Y:S05]  /*10a0*/  BRA.U !UP0, `(.L_x_17) ;  /* 0x0000001d08007547 */ /* 0x000fea000b800000 */
[----:B------:R-:W-:Y:S01]  /*10b0*/  IMAD R32, RZ, RZ, -UR5 ;  /* 0x80000005ff207e24 */ /* 0x000fe2000f8e02ff */
[----:B------:R-:W-:Y:S01]  /*10c0*/  CS2R R2, SRZ ;  /* 0x0000000000027805 */ /* 0x000fe2000001ff00 */
[----:B------:R-:W-:-:S07]  /*10d0*/  IMAD.MOV.U32 R31, RZ, RZ, RZ ;  /* 0x000000ffff1f7224 */ /* 0x000fce00078e00ff */
.L_x_39:
[----:B------:R-:W2:Y:S01]  /*10e0*/  LDCU.64 UR4, c[0x0][0x3a0] ;  /* 0x00007400ff0477ac */ /* 0x000ea20008000a00 */
[----:B0-----:R0:W3:Y:S01]  /*10f0*/  I2F.F64.U32 R22, R31 ;  /* 0x0000001f00167312 */ /* 0x0010e20000201800 */
[----:B------:R-:W-:Y:S01]  /*1100*/  IMAD.MOV.U32 R30, RZ, RZ, R32 ;  /* 0x000000ffff1e7224 */ /* 0x000fe200078e0020 */
[----:B------:R-:W-:Y:S01]  /*1110*/  CS2R R24, SRZ ;  /* 0x0000000000187805 */ /* 0x000fe2000001ff00 */
[C---:B--2---:R-:W-:Y:S02]  /*1120*/  IMAD R0, R31.reuse, UR5, RZ ;  /* 0x000000051f007c24 */ /* 0x044fe4000f8e02ff */
[----:B0-----:R-:W-:Y:S02]  /*1130*/  VIADD R31, R31, 0x1 ;  /* 0x000000011f1f7836 */ /* 0x001fe40000000000 */
[----:B------:R-:W-:-:S03]  /*1140*/  IMAD R0, R0, 0x3, RZ ;  /* 0x0000000300007824 */ /* 0x000fc600078e02ff */
[----:B---3--:R-:W-:-:S13]  /*1150*/  ISETP.NE.AND P2, PT, R31, UR4, PT ;  /* 0x000000041f007c0c */ /* 0x008fda000bf45270 */
.L_x_38:
[----:B------:R-:W-:-:S09]  /*1160*/  UISETP.NE.AND UP0, UPT, UR10, -0x1, UPT ;  /* 0xffffffff0a00788c */ /* 0x000fd2000bf05270 */
[----:B------:R-:W-:Y:S05]  /*1170*/  BRA.U !UP0, `(.L_x_18) ;  /* 0x0000000108247547 */ /* 0x000fea000b800000 */
[----:B------:R-:W-:Y:S01]  /*1180*/  UISETP.NE.AND UP0, UPT, UR10, 0x1, UPT ;  /* 0x000000010a00788c */ /* 0x000fe2000bf05270 */
[----:B------:R-:W-:Y:S02]  /*1190*/  IMAD.MOV.U32 R26, RZ, RZ, -0x374ff86 ;  /* 0xfc8b007aff1a7424 */ /* 0x000fe400078e00ff */
[----:B------:R-:W-:-:S06]  /*11a0*/  IMAD.MOV.U32 R27, RZ, RZ, 0x3fe921fa ;  /* 0x3fe921faff1b7424 */ /* 0x000fcc00078e00ff */
[----:B------:R-:W-:Y:S05]  /*11b0*/  BRA.U !UP0, `(.L_x_19) ;  /* 0x00000001081c7547 */ /* 0x000fea000b800000 */
[----:B------:R-:W-:-:S13]  /*11c0*/  ISETP.NE.AND P0, PT, RZ, UR10, PT ;  /* 0x0000000aff007c0c */ /* 0x000fda000bf05270 */
[----:B------:R-:W-:Y:S02]  /*11d0*/  @!P0 CS2R R26, SRZ ;  /* 0x00000000001a8805 */ /* 0x000fe4000001ff00 */
[----:B------:R-:W-:Y:S02]  /*11e0*/  @P0 IMAD.MOV.U32 R26, RZ, RZ, R12 ;  /* 0x000000ffff1a0224 */ /* 0x000fe400078e000c */
[----:B------:R-:W-:Y:S01]  /*11f0*/  @P0 IMAD.MOV.U32 R27, RZ, RZ, R13 ;  /* 0x000000ffff1b0224 */ /* 0x000fe200078e000d */
[----:B------:R-:W-:Y:S06]  /*1200*/  BRA `(.L_x_19) ;  /* 0x0000000000087947 */ /* 0x000fec0003800000 */
.L_x_18:
[----:B------:R-:W-:Y:S01]  /*1210*/  IMAD.MOV.U32 R26, RZ, RZ, -0x374ff86 ;  /* 0xfc8b007aff1a7424 */ /* 0x000fe200078e00ff */
[----:B------:R-:W-:-:S07]  /*1220*/  MOV R27, 0xbfe921fa ;  /* 0xbfe921fa001b7802 */ /* 0x000fce0000000f00 */
.L_x_19:
[----:B-1----:R-:W-:Y:S01]  /*1230*/  DADD R4, R20, R24 ;  /* 0x0000000014047229 */ /* 0x002fe20000000018 */
[----:B------:R-:W-:Y:S01]  /*1240*/  IMAD.MOV.U32 R10, RZ, RZ, 0x0 ;  /* 0x00000000ff0a7424 */ /* 0x000fe200078e00ff */
[----:B------:R-:W-:Y:S01]  /*1250*/  DADD R6, R18, R22 ;  /* 0x0000000012067229 */ /* 0x000fe20000000016 */
[----:B------:R-:W-:Y:S01]  /*1260*/  IMAD.MOV.U32 R11, RZ, RZ, 0x3fd80000 ;  /* 0x3fd80000ff0b7424 */ /* 0x000fe200078e00ff */
[----:B------:R-:W-:Y:S04]  /*1270*/  BSSY.RECONVERGENT B0, `(.L_x_20) ;  /* 0x000001b000007945 */ /* 0x000fe80003800200 */
[----:B------:R-:W-:Y:S02]  /*1280*/  DADD R4, -R20, R4 ;  /* 0x0000000014047229 */ /* 0x000fe40000000104 */
[----:B------:R-:W-:-:S06]  /*1290*/  DADD R8, -R18, R6 ;  /* 0x0000000012087229 */ /* 0x000fcc0000000106 */
[----:B------:R-:W-:-:S08]  /*12a0*/  DMUL R6, R4, R4 ;  /* 0x0000000404067228 */ /* 0x000fd00000000000 */
[----:B------:R-:W-:-:S06]  /*12b0*/  DFMA R6, R8, R8, R6 ;  /* 0x000000080806722b */ /* 0x000fcc0000000006 */
[----:B------:R-:W0:Y:S04]  /*12c0*/  MUFU.RSQ64H R5, R7 ;  /* 0x0000000700057308 */ /* 0x000e280000001c00 */
[----:B------:R-:W-:-:S05]  /*12d0*/  VIADD R4, R7, 0xfcb00000 ;  /* 0xfcb0000007047836 */ /* 0x000fca0000000000 */
[----:B------:R-:W-:Y:S01]  /*12e0*/  ISETP.GE.U32.AND P0, PT, R4, 0x7ca00000, PT ;  /* 0x7ca000000400780c */ /* 0x000fe20003f06070 */
[----:B0-----:R-:W-:-:S08]  /*12f0*/  DMUL R8, R4, R4 ;  /* 0x0000000404087228 */ /* 0x001fd00000000000 */
[----:B------:R-:W-:-:S08]  /*1300*/  DFMA R8, R6, -R8, 1 ;  /* 0x3ff000000608742b */ /* 0x000fd00000000808 */
[----:B------:R-:W-:Y:S02]  /*1310*/  DFMA R10, R8, R10, 0.5 ;  /* 0x3fe00000080a742b */ /* 0x000fe4000000000a */
[----:B------:R-:W-:-:S08]  /*1320*/  DMUL R8, R4, R8 ;  /* 0x0000000804087228 */ /* 0x000fd00000000000 */
[----:B------:R-:W-:-:S08]  /*1330*/  DFMA R14, R10, R8, R4 ;  /* 0x000000080a0e722b */ /* 0x000fd00000000004 */
[----:B------:R-:W-:Y:S02]  /*1340*/  DMUL R8, R6, R14 ;  /* 0x0000000e06087228 */ /* 0x000fe40000000000 */
[----:B------:R-:W-:Y:S02]  /*1350*/  VIADD R11, R15, 0xfff00000 ;  /* 0xfff000000f0b7836 */ /* 0x000fe40000000000 */
[----:B------:R-:W-:-:S04]  /*1360*/  IMAD.MOV.U32 R10, RZ, RZ, R14 ;  /* 0x000000ffff0a7224 */ /* 0x000fc800078e000e */
[----:B------:R-:W-:-:S08]  /*1370*/  DFMA R12, R8, -R8, R6 ;  /* 0x80000008080c722b */ /* 0x000fd00000000006 */
[----:B------:R-:W-:Y:S01]  /*1380*/  DFMA R28, R12, R10, R8 ;  /* 0x0000000a0c1c722b */ /* 0x000fe20000000008 */
[----:B------:R-:W-:Y:S10]  /*1390*/  @!P0 BRA `(.L_x_21) ;  /* 0x0000000000208947 */ /* 0x000ff40003800000 */
[----:B------:R-:W-:Y:S02]  /*13a0*/  IMAD.MOV.U32 R5, RZ, RZ, R13 ;  /* 0x000000ffff057224 */ /* 0x000fe400078e000d */
[----:B------:R-:W-:Y:S01]  /*13b0*/  IMAD.MOV.U32 R13, RZ, RZ, R4 ;  /* 0x000000ffff0d7224 */ /* 0x000fe200078e0004 */
[----:B------:R-:W-:Y:S01]  /*13c0*/  MOV R4, 0x1400 ;  /* 0x0000140000047802 */ /* 0x000fe20000000f00 */
[----:B------:R-:W-:Y:S02]  /*13d0*/  IMAD.MOV.U32 R10, RZ, RZ, R14 ;  /* 0x000000ffff0a7224 */ /* 0x000fe400078e000e */
[----:B------:R-:W-:-:S07]  /*13e0*/  IMAD.MOV.U32 R15, RZ, RZ, R9 ;  /* 0x000000ffff0f7224 */ /* 0x000fce00078e0009 */
[----:B------:R-:W-:Y:S05]  /*13f0*/  CALL.REL.NOINC `($__internal_1_$__cuda_sm20_dsqrt_rn_f64_mediumpath_v1) ;  /* 0x00000020008c7944 */ /* 0x000fea0003c00000 */
[----:B------:R-:W-:Y:S02]  /*1400*/  IMAD.MOV.U32 R28, RZ, RZ, R6 ;  /* 0x000000ffff1c7224 */ /* 0x000fe400078e0006 */
[----:B------:R-:W-:-:S07]  /*1410*/  IMAD.MOV.U32 R29, RZ, RZ, R7 ;  /* 0x000000ffff1d7224 */ /* 0x000fce00078e0007 */
.L_x_21:
[----:B------:R-:W-:Y:S05]  /*1420*/  BSYNC.RECONVERGENT B0 ;  /* 0x0000000000007941 */ /* 0x000fea0003800200 */
.L_x_20:
[----:B------:R-:W-:Y:S01]  /*1430*/  DSETP.GT.AND P1, PT, R22, R24, PT ;  /* 0x000000181600722a */ /* 0x000fe20003f24000 */
[----:B------:R-:W-:-:S05]  /*1440*/  MOV R4, 0x1 ;  /* 0x0000000100047802 */ /* 0x000fca0000000f00 */
[----:B------:R-:W-:Y:S02]  /*1450*/  FSEL R13, R23, R25, P1 ;  /* 0x00000019170d7208 */ /* 0x000fe40000800000 */
[----:B------:R-:W-:Y:S02]  /*1460*/  FSEL R12, R22, R24, P1 ;  /* 0x00000018160c7208 */ /* 0x000fe40000800000 */
[----:B------:R-:W0:Y:S01]  /*1470*/  MUFU.RCP64H R5, R13 ;  /* 0x0000000d00057308 */ /* 0x000e220000001800 */
[----:B------:R-:W-:Y:S02]  /*1480*/  FSEL R11, R25, R23, P1 ;  /* 0x00000017190b7208 */ /* 0x000fe40000800000 */
[----:B------:R-:W-:Y:S02]  /*1490*/  FSEL R10, R24, R22, P1 ;  /* 0x00000016180a7208 */ /* 0x000fe40000800000 */
[----:B------:R-:W-:Y:S01]  /*14a0*/  FSETP.GEU.AND P3, PT, |R11|, 6.5827683646048100446e-37, PT ;  /* 0x036000000b00780b */ /* 0x000fe20003f6e200 */
[----:B0-----:R-:W-:-:S08]  /*14b0*/  DFMA R6, -R12, R4, 1 ;  /* 0x3ff000000c06742b */ /* 0x001fd00000000104 */
        /* <DEDUP_REMOVED lines=11> */
[----:B------:R-:W-:Y:S01]  /*1570*/  MOV R40, 0x15c0 ;  /* 0x000015c000287802 */ /* 0x000fe20000000f00 */
[----:B------:R-:W-:Y:S02]  /*1580*/  IMAD.MOV.U32 R7, RZ, RZ, R11 ;  /* 0x000000ffff077224 */ /* 0x000fe400078e000b */
[----:B------:R-:W-:Y:S02]  /*1590*/  IMAD.MOV.U32 R8, RZ, RZ, R12 ;  /* 0x000000ffff087224 */ /* 0x000fe400078e000c */
[----:B------:R-:W-:-:S07]  /*15a0*/  IMAD.MOV.U32 R9, RZ, RZ, R13 ;  /* 0x000000ffff097224 */ /* 0x000fce00078e000d */
[----:B------:R-:W-:Y:S05]  /*15b0*/  CALL.REL.NOINC `($__internal_0_$__cuda_sm20_div_rn_f64_full) ;  /* 0x0000001800ac7944 */ /* 0x000fea0003c00000 */
.L_x_22:
[----:B------:R-:W-:Y:S01]  /*15c0*/  DMUL R6, R4, R4 ;  /* 0x0000000404067228 */ /* 0x000fe20000000000 */
[----:B------:R-:W-:Y:S01]  /*15d0*/  IMAD.MOV.U32 R8, RZ, RZ, -0x2449a4b7 ;  /* 0xdbb65b49ff087424 */ /* 0x000fe200078e00ff */
[----:B------:R-:W-:Y:S01]  /*15e0*/  UMOV UR4, 0x2a25ff7e ;  /* 0x2a25ff7e00047882 */ /* 0x000fe20000000000 */
[----:B------:R-:W-:Y:S01]  /*15f0*/  IMAD.MOV.U32 R9, RZ, RZ, 0x3f2d3b63 ;  /* 0x3f2d3b63ff097424 */ /* 0x000fe200078e00ff */
[----:B------:R-:W-:-:S05]  /*1600*/  UMOV UR5, 0x3ef53e1d ;  /* 0x3ef53e1d00057882 */ /* 0x000fca0000000000 */
[----:B------:R-:W-:Y:S01]  /*1610*/  DFMA R8, R6, -UR4, R8 ;  /* 0x8000000406087c2b */ /* 0x000fe20008000008 */
[----:B------:R-:W-:Y:S01]  /*1620*/  UMOV UR4, 0x8dde082e ;  /* 0x8dde082e00047882 */ /* 0x000fe20000000000 */
[----:B------:R-:W-:-:S06]  /*1630*/  UMOV UR5, 0x3f531278 ;  /* 0x3f53127800057882 */ /* 0x000fcc0000000000 */
[----:B------:R-:W-:Y:S01]  /*1640*/  DFMA R8, R6, R8, -UR4 ;  /* 0x8000000406087e2b */ /* 0x000fe20008000008 */
[----:B------:R-:W-:Y:S01]  /*1650*/  UMOV UR4, 0xc8249315 ;  /* 0xc824931500047882 */ /* 0x000fe20000000000 */
[----:B------:R-:W-:-:S06]  /*1660*/  UMOV UR5, 0x3f6f9690 ;  /* 0x3f6f969000057882 */ /* 0x000fcc0000000000 */
[----:B------:R-:W-:Y:S01]  /*1670*/  DFMA R8, R6, R8, UR4 ;  /* 0x0000000406087e2b */ /* 0x000fe20008000008 */
        /* <DEDUP_REMOVED lines=44> */
[----:B------:R-:W-:-:S08]  /*1940*/  DFMA R8, R6, R8, -UR4 ;  /* 0x8000000406087e2b */ /* 0x000fd00008000008 */
[----:B------:R-:W-:-:S08]  /*1950*/  DMUL R8, R6, R8 ;  /* 0x0000000806087228 */ /* 0x000fd00000000000 */
[----:B------:R-:W-:Y:S01]  /*1960*/  DFMA R8, R8, R4, R4 ;  /* 0x000000040808722b */ /* 0x000fe20000000004 */
[----:B------:R-:W-:Y:S10]  /*1970*/  @P1 BRA `(.L_x_23) ;  /* 0x00000000001c1947 */ /* 0x000ff40003800000 */
[----:B------:R-:W-:Y:S01]  /*1980*/  UMOV UR4, 0x54442d18 ;  /* 0x54442d1800047882 */ /* 0x000fe20000000000 */
[----:B------:R-:W-:Y:S01]  /*1990*/  UMOV UR5, 0x400921fb ;  /* 0x400921fb00057882 */ /* 0x000fe20000000000 */
[----:B------:R-:W-:Y:S01]  /*19a0*/  ISETP.GE.AND P0, PT, R25, RZ, PT ;  /* 0x000000ff1900720c */ /* 0x000fe20003f06270 */
[----:B------:R-:W-:-:S10]  /*19b0*/  DADD R4, -R8, UR4 ;  /* 0x0000000408047e29 */ /* 0x000fd40008000100 */
[----:B------:R-:W-:Y:S02]  /*19c0*/  FSEL R4, R4, R8, !P0 ;  /* 0x0000000804047208 */ /* 0x000fe40004000000 */
[----:B------:R-:W-:Y:S01]  /*19d0*/  FSEL R5, R5, R9, !P0 ;  /* 0x0000000905057208 */ /* 0x000fe20004000000 */
[----:B------:R-:W-:Y:S06]  /*19e0*/  BRA `(.L_x_24) ;  /* 0x00000000001c7947 */ /* 0x000fec0003800000 */
.L_x_23:
[----:B------:R-:W-:Y:S01]  /*19f0*/  DADD R4, -RZ, -R8 ;  /* 0x00000000ff047229 */ /* 0x000fe20000000908 */
[----:B------:R-:W-:Y:S01]  /*1a00*/  ISETP.GE.AND P0, PT, R25, RZ, PT ;  /* 0x000000ff1900720c */ /* 0x000fe20003f06270 */
[----:B------:R-:W-:Y:S01]  /*1a10*/  UMOV UR4, 0x54442d18 ;  /* 0x54442d1800047882 */ /* 0x000fe20000000000 */
[----:B------:R-:W-:-:S07]  /*1a20*/  UMOV UR5, 0x3ff921fb ;  /* 0x3ff921fb00057882 */ /* 0x000fce0000000000 */
[----:B------:R-:W-:Y:S02]  /*1a30*/  FSEL R4, R8, R4, !P0 ;  /* 0x0000000408047208 */ /* 0x000fe40004000000 */
[----:B------:R-:W-:-:S06]  /*1a40*/  FSEL R5, R9, R5, !P0 ;  /* 0x0000000509057208 */ /* 0x000fcc0004000000 */
[----:B------:R-:W-:-:S11]  /*1a50*/  DADD R4, R4, UR4 ;  /* 0x0000000404047e29 */ /* 0x000fd60008000000 */
.L_x_24:
[----:B------:R-:W-:-:S14]  /*1a60*/  DSETP.NEU.AND P1, PT, R12, RZ, PT ;  /* 0x000000ff0c00722a */ /* 0x000fdc0003f2d000 */
[----:B------:R-:W-:Y:S05]  /*1a70*/  @!P1 BRA `(.L_x_25) ;  /* 0x0000000000209947 */ /* 0x000fea0003800000 */
[----:B------:R-:W-:Y:S01]  /*1a80*/  IMAD.MOV.U32 R7, RZ, RZ, 0x7f3321d2 ;  /* 0x7f3321d2ff077424 */ /* 0x000fe200078e00ff */
[----:B------:R-:W-:Y:S01]  /*1a90*/  DSETP.NEU.AND P1, PT, R24, R22, PT ;  /* 0x000000161800722a */ /* 0x000fe20003f2d000 */
[----:B------:R-:W-:-:S03]  /*1aa0*/  IMAD.MOV.U32 R9, RZ, RZ, 0x4002d97c ;  /* 0x4002d97cff097424 */ /* 0x000fc600078e00ff */
[----:B------:R-:W-:Y:S02]  /*1ab0*/  FSEL R7, R7, 3.37028055040000000000e+12, !P0 ;  /* 0x54442d1807077808 */ /* 0x000fe40004000000 */
[----:B------:R-:W-:Y:S02]  /*1ac0*/  FSEL R9, R9, 1.8213495016098022461, !P0 ;  /* 0x3fe921fb09097808 */ /* 0x000fe40004000000 */
[----:B------:R-:W-:Y:S02]  /*1ad0*/  FSEL R4, R7, R4, !P1 ;  /* 0x0000000407047208 */ /* 0x000fe40004800000 */
[----:B------:R-:W-:Y:S01]  /*1ae0*/  FSEL R5, R9, R5, !P1 ;  /* 0x0000000509057208 */ /* 0x000fe20004800000 */
[----:B------:R-:W-:Y:S06]  /*1af0*/  BRA `(.L_x_26) ;  /* 0x0000000000087947 */ /* 0x000fec0003800000 */
.L_x_25:
[----:B------:R-:W-:Y:S02]  /*1b00*/  FSEL R4, RZ, 3.37028055040000000000e+12, P0 ;  /* 0x54442d18ff047808 */ /* 0x000fe40000000000 */
[----:B------:R-:W-:-:S07]  /*1b10*/  FSEL R5, RZ, 2.1426990032196044922, P0 ;  /* 0x400921fbff057808 */ /* 0x000fce0000000000 */
.L_x_26:
[----:B------:R-:W-:Y:S01]  /*1b20*/  DADD R6, R22, R24 ;  /* 0x0000000016067229 */ /* 0x000fe20000000018 */
[----:B------:R-:W-:Y:S01]  /*1b30*/  BSSY.RECONVERGENT B0, `(.L_x_27) ;  /* 0x0000025000007945 */ /* 0x000fe20003800200 */
[----:B------:R-:W-:-:S06]  /*1b40*/  DADD R4, -RZ, |R4| ;  /* 0x00000000ff047229 */ /* 0x000fcc0000000504 */
[----:B------:R-:W-:-:S06]  /*1b50*/  DSETP.NAN.AND P0, PT, R6, R6, PT ;  /* 0x000000060600722a */ /* 0x000fcc0003f08000 */
[----:B------:R-:W-:Y:S02]  /*1b60*/  FSEL R34, R6, R4, P0 ;  /* 0x0000000406227208 */ /* 0x000fe40000000000 */
[----:B------:R-:W-:-:S06]  /*1b70*/  FSEL R35, R7, R5, P0 ;  /* 0x0000000507237208 */ /* 0x000fcc0000000000 */
[----:B------:R-:W-:-:S08]  /*1b80*/  DADD R34, R26, R34 ;  /* 0x000000001a227229 */ /* 0x000fd00000000022 */
[----:B------:R-:W-:-:S14]  /*1b90*/  DSETP.NEU.AND P0, PT, |R34|, +INF , PT ;  /* 0x7ff000002200742a */ /* 0x000fdc0003f0d200 */
[----:B------:R-:W-:Y:S05]  /*1ba0*/  @!P0 BRA `(.L_x_28) ;  /* 0x00000000006c8947 */ /* 0x000fea0003800000 */
[----:B------:R-:W-:Y:S01]  /*1bb0*/  UMOV UR4, 0x6dc9c883 ;  /* 0x6dc9c88300047882 */ /* 0x000fe20000000000 */
[----:B------:R-:W-:Y:S01]  /*1bc0*/  UMOV UR5, 0x3fe45f30 ;  /* 0x3fe45f3000057882 */ /* 0x000fe20000000000 */
[C---:B------:R-:W-:Y:S01]  /*1bd0*/  DSETP.GE.AND P0, PT, |R34|.reuse, 2.14748364800000000000e+09, PT ;  /* 0x41e000002200742a */ /* 0x040fe20003f06200 */
[----:B------:R-:W-:Y:S01]  /*1be0*/  BSSY.RECONVERGENT B1, `(.L_x_29) ;  /* 0x0000015000017945 */ /* 0x000fe20003800200 */
[----:B------:R-:W-:Y:S01]  /*1bf0*/  DMUL R4, R34, UR4 ;  /* 0x0000000422047c28 */ /* 0x000fe20008000000 */
[----:B------:R-:W-:Y:S01]  /*1c00*/  UMOV UR4, 0x54442d18 ;  /* 0x54442d1800047882 */ /* 0x000fe20000000000 */
[----:B------:R-:W-:-:S08]  /*1c10*/  UMOV UR5, 0x3ff921fb ;  /* 0x3ff921fb00057882 */ /* 0x000fd00000000000 */
[----:B------:R-:W0:Y:S08]  /*1c20*/  F2I.F64 R4, R4 ;  /* 0x0000000400047311 */ /* 0x000e300000301100 */
[----:B0-----:R-:W0:Y:S02]  /*1c30*/  I2F.F64 R40, R4 ;  /* 0x0000000400287312 */ /* 0x001e240000201c00 */
[----:B0-----:R-:W-:Y:S01]  /*1c40*/  DFMA R6, R40, -UR4, R34 ;  /* 0x8000000428067c2b */ /* 0x001fe20008000022 */
[----:B------:R-:W-:Y:S01]  /*1c50*/  UMOV UR4, 0x33145c00 ;  /* 0x33145c0000047882 */ /* 0x000fe20000000000 */
[----:B------:R-:W-:-:S06]  /*1c60*/  UMOV UR5, 0x3c91a626 ;  /* 0x3c91a62600057882 */ /* 0x000fcc0000000000 */
[----:B------:R-:W-:Y:S01]  /*1c70*/  DFMA R6, R40, -UR4, R6 ;  /* 0x8000000428067c2b */ /* 0x000fe20008000006 */
[----:B------:R-:W-:Y:S01]  /*1c80*/  UMOV UR4, 0x252049c0 ;  /* 0x252049c000047882 */ /* 0x000fe20000000000 */
[----:B------:R-:W-:-:S06]  /*1c90*/  UMOV UR5, 0x397b839a ;  /* 0x397b839a00057882 */ /* 0x000fcc0000000000 */
[----:B------:R-:W-:Y:S01]  /*1ca0*/  DFMA R40, R40, -UR4, R6 ;  /* 0x8000000428287c2b */ /* 0x000fe20008000006 */
[----:B------:R-:W-:Y:S10]  /*1cb0*/  @!P0 BRA `(.L_x_30) ;  /* 0x00000000001c8947 */ /* 0x000ff40003800000 */
[----:B------:R-:W-:Y:S01]  /*1cc0*/  IMAD.MOV.U32 R12, RZ, RZ, R34 ;  /* 0x000000ffff0c7224 */ /* 0x000fe200078e0022 */
[----:B------:R-:W-:Y:S01]  /*1cd0*/  MOV R4, 0x1d00 ;  /* 0x00001d0000047802 */ /* 0x000fe20000000f00 */
[----:B------:R-:W-:-:S07]  /*1ce0*/  IMAD.MOV.U32 R5, RZ, RZ, R35 ;  /* 0x000000ffff057224 */ /* 0x000fce00078e0023 */
[----:B------:R-:W-:Y:S05]  /*1cf0*/  CALL.REL.NOINC `($_Z13AverageFinderPiS_Pdiiiiiii$__internal_trig_reduction_slowpathd) ;  /* 0x0000001800f87944 */ /* 0x000fea0003c00000 */
[----:B------:R-:W-:Y:S01]  /*1d00*/  IMAD.MOV.U32 R4, RZ, RZ, R7 ;  /* 0x000000ffff047224 */ /* 0x000fe200078e0007 */
[----:B------:R-:W-:Y:S01]  /*1d10*/  MOV R40, R12 ;  /* 0x0000000c00287202 */ /* 0x000fe20000000f00 */
[----:B------:R-:W-:-:S07]  /*1d20*/  IMAD.MOV.U32 R41, RZ, RZ, R13 ;  /* 0x000000ffff297224 */ /* 0x000fce00078e000d */
.L_x_30:
[----:B------:R-:W-:Y:S05]  /*1d30*/  BSYNC.RECONVERGENT B1 ;  /* 0x0000000000017941 */ /* 0x000fea0003800200 */
.L_x_29:
[----:B------:R-:W-:Y:S01]  /*1d40*/  VIADD R42, R4, 0x1 ;  /* 0x00000001042a7836 */ /* 0x000fe20000000000 */
[----:B------:R-:W-:Y:S06]  /*1d50*/  BRA `(.L_x_31) ;  /* 0x0000000000087947 */ /* 0x000fec0003800000 */
.L_x_28:
[----:B------:R-:W-:Y:S01]  /*1d60*/  DMUL R40, RZ, R34 ;  /* 0x00000022ff287228 */ /* 0x000fe20000000000 */
[----:B------:R-:W-:-:S10]  /*1d70*/  IMAD.MOV.U32 R42, RZ, RZ, 0x1 ;  /* 0x00000001ff2a7424 */ /* 0x000fd400078e00ff */
.L_x_31:
[----:B------:R-:W-:Y:S05]  /*1d80*/  BSYNC.RECONVERGENT B0 ;  /* 0x0000000000007941 */ /* 0x000fea0003800200 */
.L_x_27:
[----:B------:R-:W-:-:S05]  /*1d90*/  IMAD.SHL.U32 R4, R42, 0x40, RZ ;  /* 0x000000402a047824 */ /* 0x000fca00078e00ff */
[----:B------:R-:W-:-:S04]  /*1da0*/  LOP3.LUT R4, R4, 0x40, RZ, 0xc0, !PT ;  /* 0x0000004004047812 */ /* 0x000fc800078ec0ff */
[----:B------:R-:W-:-:S05]  /*1db0*/  IADD3 R44, P0, PT, R4, UR8, RZ ;  /* 0x00000008042c7c10 */ /* 0x000fca000ff1e0ff */
[----:B------:R-:W-:-:S05]  /*1dc0*/  IMAD.X R45, RZ, RZ, UR9, P0 ;  /* 0x00000009ff2d7e24 */ /* 0x000fca00080e06ff */
[----:B------:R-:W2:Y:S04]  /*1dd0*/  LDG.E.128.CONSTANT R4, desc[UR6][R44.64] ;  /* 0x000000062c047981 */ /* 0x000ea8000c1e9d00 */
[----:B------:R-:W3:Y:S04]  /*1de0*/  LDG.E.128.CONSTANT R8, desc[UR6][R44.64+0x10] ;  /* 0x000010062c087981 */ /* 0x000ee8000c1e9d00 */
[----:B------:R-:W4:Y:S01]  /*1df0*/  LDG.E.128.CONSTANT R12, desc[UR6][R44.64+0x20] ;  /* 0x000020062c0c7981 */ /* 0x000f22000c1e9d00 */
[----:B------:R-:W-:Y:S01]  /*1e00*/  LOP3.LUT R36, R42, 0x1, RZ, 0xc0, !PT ;  /* 0x000000012a247812 */ /* 0x000fe200078ec0ff */
[----:B------:R-:W-:Y:S01]  /*1e10*/  IMAD.MOV.U32 R37, RZ, RZ, 0x3da8ff83 ;  /* 0x3da8ff83ff257424 */ /* 0x000fe200078e00ff */
[----:B------:R-:W-:Y:S01]  /*1e20*/  DMUL R38, R40, R40 ;  /* 0x0000002828267228 */ /* 0x000fe20000000000 */
[----:B------:R-:W-:Y:S01]  /*1e30*/  BSSY.RECONVERGENT B0, `(.L_x_32) ;  /* 0x0000030000007945 */ /* 0x000fe20003800200 */
[----:B------:R-:W-:Y:S01]  /*1e40*/  ISETP.NE.U32.AND P0, PT, R36, 0x1, PT ;  /* 0x000000012400780c */ /* 0x000fe20003f05070 */
[----:B------:R-:W-:-:S03]  /*1e50*/  IMAD.MOV.U32 R36, RZ, RZ, 0x20fd8164 ;  /* 0x20fd8164ff247424 */ /* 0x000fc600078e00ff */
[----:B------:R-:W-:Y:S02]  /*1e60*/  FSEL R37, -R37, 0.11223486810922622681, !P0 ;  /* 0x3de5db6525257808 */ /* 0x000fe40004000100 */
[----:B------:R-:W-:-:S06]  /*1e70*/  FSEL R36, R36, -8.06006814911005101289e+34, !P0 ;  /* 0xf9785eba24247808 */ /* 0x000fcc0004000000 */
[----:B--2---:R-:W-:-:S08]  /*1e80*/  DFMA R4, R38, R36, R4 ;  /* 0x000000242604722b */ /* 0x004fd00000000004 */
[----:B------:R-:W-:-:S08]  /*1e90*/  DFMA R4, R38, R4, R6 ;  /* 0x000000042604722b */ /* 0x000fd00000000006 */
[----:B---3--:R-:W-:-:S08]  /*1ea0*/  DFMA R4, R38, R4, R8 ;  /* 0x000000042604722b */ /* 0x008fd00000000008 */
[----:B------:R-:W-:-:S08]  /*1eb0*/  DFMA R4, R38, R4, R10 ;  /* 0x000000042604722b */ /* 0x000fd0000000000a */
[----:B----4-:R-:W-:-:S08]  /*1ec0*/  DFMA R4, R38, R4, R12 ;  /* 0x000000042604722b */ /* 0x010fd0000000000c */
[----:B------:R-:W-:-:S08]  /*1ed0*/  DFMA R4, R38, R4, R14 ;  /* 0x000000042604722b */ /* 0x000fd0000000000e */
[----:B------:R-:W-:Y:S02]  /*1ee0*/  DFMA R40, R4, R40, R40 ;  /* 0x000000280428722b */ /* 0x000fe40000000028 */
[----:B------:R-:W-:-:S10]  /*1ef0*/  DFMA R4, R38, R4, 1 ;  /* 0x3ff000002604742b */ /* 0x000fd40000000004 */
[----:B------:R-:W-:Y:S02]  /*1f00*/  FSEL R6, R4, R40, !P0 ;  /* 0x0000002804067208 */ /* 0x000fe40004000000 */
[----:B------:R-:W-:Y:S02]  /*1f10*/  FSEL R7, R5, R41, !P0 ;  /* 0x0000002905077208 */ /* 0x000fe40004000000 */
[----:B------:R-:W-:-:S04]  /*1f20*/  LOP3.LUT P0, RZ, R42, 0x2, RZ, 0xc0, !PT ;  /* 0x000000022aff7812 */ /* 0x000fc8000780c0ff */
[----:B------:R-:W-:-:S10]  /*1f30*/  DADD R4, RZ, -R6 ;  /* 0x00000000ff047229 */ /* 0x000fd40000000806 */
[----:B------:R-:W-:Y:S02]  /*1f40*/  FSEL R36, R6, R4, !P0 ;  /* 0x0000000406247208 */ /* 0x000fe40004000000 */
[----:B------:R-:W-:Y:S01]  /*1f50*/  FSEL R37, R7, R5, !P0 ;  /* 0x0000000507257208 */ /* 0x000fe20004000000 */
[----:B------:R-:W-:-:S05]  /*1f60*/  DSETP.NEU.AND P0, PT, |R34|, +INF , PT ;  /* 0x7ff000002200742a */ /* 0x000fca0003f0d200 */
[----:B------:R-:W-:-:S09]  /*1f70*/  DFMA R36, R28, R36, R18 ;  /* 0x000000241c24722b */ /* 0x000fd20000000012 */
[----:B------:R-:W-:Y:S05]  /*1f80*/  @!P0 BRA `(.L_x_33) ;  /* 0x0000000000608947 */ /* 0x000fea0003800000 */
[----:B------:R-:W-:Y:S01]  /*1f90*/  UMOV UR4, 0x6dc9c883 ;  /* 0x6dc9c88300047882 */ /* 0x000fe20000000000 */
[----:B------:R-:W-:Y:S01]  /*1fa0*/  UMOV UR5, 0x3fe45f30 ;  /* 0x3fe45f3000057882 */ /* 0x000fe20000000000 */
[C---:B------:R-:W-:Y:S02]  /*1fb0*/  DSETP.GE.AND P0, PT, |R34|.reuse, 2.14748364800000000000e+09, PT ;  /* 0x41e000002200742a */ /* 0x040fe40003f06200 */
        /* <DEDUP_REMOVED lines=19> */
[----:B------:R-:W-:Y:S01]  /*20f0*/  IMAD.MOV.U32 R38, RZ, RZ, R12 ;  /* 0x000000ffff267224 */ /* 0x000fe200078e000c */
[----:B------:R-:W-:Y:S06]  /*2100*/  BRA `(.L_x_34) ;  /* 0x0000000000087947 */ /* 0x000fec0003800000 */
.L_x_33:
[----:B------:R-:W-:Y:S01]  /*2110*/  DMUL R38, RZ, R34 ;  /* 0x00000022ff267228 */ /* 0x000fe20000000000 */
[----:B------:R-:W-:-:S10]  /*2120*/  IMAD.MOV.U32 R42, RZ, RZ, RZ ;  /* 0x000000ffff2a7224 */ /* 0x000fd400078e00ff */
.L_x_34:
[----:B------:R-:W-:Y:S05]  /*2130*/  BSYNC.RECONVERGENT B0 ;  /* 0x0000000000007941 */ /* 0x000fea0003800200 */
.L_x_32:
        /* <DEDUP_REMOVED lines=10> */
[----:B------:R-:W-:Y:S01]  /*21e0*/  UMOV UR4, 0xd9d7bdbb ;  /* 0xd9d7bdbb00047882 */ /* 0x000fe20000000000 */
[----:B------:R-:W-:Y:S01]  /*21f0*/  ISETP.NE.U32.AND P0, PT, R34, 0x1, PT ;  /* 0x000000012200780c */ /* 0x000fe20003f05070 */
[----:B------:R-:W-:Y:S01]  /*2200*/  IMAD.MOV.U32 R34, RZ, RZ, 0x20fd8164 ;  /* 0x20fd8164ff227424 */ /* 0x000fe200078e00ff */
[----:B------:R-:W-:Y:S01]  /*2210*/  UMOV UR5, 0x3ddb7cdf ;  /* 0x3ddb7cdf00057882 */ /* 0x000fe20000000000 */
[----:B------:R-:W-:Y:S01]  /*2220*/  BSSY.RECONVERGENT B0, `(.L_x_35) ;  /* 0x000008f000007945 */ /* 0x000fe20003800200 */
[----:B------:R-:W-:-:S02]  /*2230*/  FSEL R35, -R35, 0.11223486810922622681, !P0 ;  /* 0x3de5db6523237808 */ /* 0x000fc40004000100 */
[----:B------:R-:W-:-:S06]  /*2240*/  FSEL R34, R34, -8.06006814911005101289e+34, !P0 ;  /* 0xf9785eba22227808 */ /* 0x000fcc0004000000 */
[C---:B--2---:R-:W-:Y:S01]  /*2250*/  DFMA R4, R40.reuse, R34, R4 ;  /* 0x000000222804722b */ /* 0x044fe20000000004 */
[----:B------:R-:W0:Y:S07]  /*2260*/  FRND.F64.CEIL R34, R36 ;  /* 0x0000002400227313 */ /* 0x000e2e0000309800 */
[----:B------:R-:W-:-:S08]  /*2270*/  DFMA R4, R40, R4, R6 ;  /* 0x000000042804722b */ /* 0x000fd00000000006 */
[----:B---3--:R-:W-:-:S08]  /*2280*/  DFMA R4, R40, R4, R8 ;  /* 0x000000042804722b */ /* 0x008fd00000000008 */
[----:B------:R-:W-:Y:S02]  /*2290*/  DFMA R4, R40, R4, R10 ;  /* 0x000000042804722b */ /* 0x000fe4000000000a */
[----:B0-----:R-:W-:-:S06]  /*22a0*/  DADD R10, -R36, R34 ;  /* 0x00000000240a7229 */ /* 0x001fcc0000000122 */
[----:B----4-:R-:W-:-:S08]  /*22b0*/  DFMA R4, R40, R4, R12 ;  /* 0x000000042804722b */ /* 0x010fd0000000000c */
[----:B------:R-:W-:-:S08]  /*22c0*/  DFMA R4, R40, R4, R14 ;  /* 0x000000042804722b */ /* 0x000fd0000000000e */
[----:B------:R-:W-:Y:S02]  /*22d0*/  DFMA R38, R4, R38, R38 ;  /* 0x000000260426722b */ /* 0x000fe40000000026 */
[----:B------:R-:W-:-:S10]  /*22e0*/  DFMA R4, R40, R4, 1 ;  /* 0x3ff000002804742b */ /* 0x000fd40000000004 */
[----:B------:R-:W-:Y:S02]  /*22f0*/  FSEL R6, R4, R38, !P0 ;  /* 0x0000002604067208 */ /* 0x000fe40004000000 */
[----:B------:R-:W-:Y:S02]  /*2300*/  FSEL R7, R5, R39, !P0 ;  /* 0x0000002705077208 */ /* 0x000fe40004000000 */
[----:B------:R-:W-:Y:S01]  /*2310*/  LOP3.LUT P0, RZ, R42, 0x2, RZ, 0xc0, !PT ;  /* 0x000000022aff7812 */ /* 0x000fe2000780c0ff */
[----:B------:R-:W0:Y:S03]  /*2320*/  FRND.F64.FLOOR R38, R36 ;  /* 0x0000002400267313 */ /* 0x000e260000305800 */
[----:B------:R-:W-:-:S10]  /*2330*/  DADD R4, RZ, -R6 ;  /* 0x00000000ff047229 */ /* 0x000fd40000000806 */
[----:B------:R-:W-:Y:S02]  /*2340*/  FSEL R4, R6, R4, !P0 ;  /* 0x0000000406047208 */ /* 0x000fe40004000000 */
[----:B------:R-:W-:Y:S01]  /*2350*/  FSEL R5, R7, R5, !P0 ;  /* 0x0000000507057208 */ /* 0x000fe20004000000 */
[----:B0-----:R-:W-:-:S05]  /*2360*/  DADD R8, R36, -R38 ;  /* 0x0000000024087229 */ /* 0x001fca0000000826 */
[----:B------:R-:W-:-:S03]  /*2370*/  DFMA R28, R28, R4, R20 ;  /* 0x000000041c1c722b */ /* 0x000fc60000000014 */
[----:B------:R-:W-:-:S03]  /*2380*/  DSETP.GT.AND P0, PT, R8, UR4, PT ;  /* 0x0000000408007e2a */ /* 0x000fc6000bf04000 */
[----:B------:R-:W0:Y:S03]  /*2390*/  FRND.F64.CEIL R4, R28 ;  /* 0x0000001c00047313 */ /* 0x000e260000309800 */
[----:B------:R-:W-:-:S05]  /*23a0*/  DSETP.GT.AND P0, PT, R10, UR4, P0 ;  /* 0x000000040a007e2a */ /* 0x000fca0008704000 */
[----:B------:R-:W1:Y:S01]  /*23b0*/  FRND.F64.FLOOR R40, R28 ;  /* 0x0000001c00287313 */ /* 0x000e620000305800 */
[C---:B0-----:R-:W-:Y:S02]  /*23c0*/  DADD R12, -R28.reuse, R4 ;  /* 0x000000001c0c7229 */ /* 0x041fe40000000104 */
[----:B-1----:R-:W-:-:S06]  /*23d0*/  DADD R6, R28, -R40 ;  /* 0x000000001c067229 */ /* 0x002fcc0000000828 */
[----:B------:R-:W-:-:S06]  /*23e0*/  DSETP.GT.AND P1, PT, R12, UR4, PT ;  /* 0x000000040c007e2a */ /* 0x000fcc000bf24000 */
[----:B------:R-:W-:-:S06]  /*23f0*/  DSETP.GT.AND P1, PT, R6, UR4, P1 ;  /* 0x0000000406007e2a */ /* 0x000fcc0008f24000 */
[----:B------:R-:W-:-:S13]  /*2400*/  PLOP3.LUT P0, PT, P0, P1, PT, 0xf8, 0x8f ;  /* 0x00000000008f781c */ /* 0x000fda0000703f70 */
[----:B------:R-:W-:Y:S05]  /*2410*/  @P0 BRA `(.L_x_36) ;  /* 0x0000000000500947 */ /* 0x000fea0003800000 */
[----:B------:R-:W-:Y:S01]  /*2420*/  DFMA R36, R16, R28, R36 ;  /* 0x0000001c1024722b */ /* 0x000fe20000000024 */
[----:B------:R-:W-:Y:S01]  /*2430*/  IMAD.MOV.U32 R12, RZ, RZ, 0x0 ;  /* 0x00000000ff0c7424 */ /* 0x000fe200078e00ff */
[----:B------:R-:W0:Y:S01]  /*2440*/  LDC.64 R4, c[0x0][0x380] ;  /* 0x0000e000ff047b82 */ /* 0x000e220000000a00 */
[----:B------:R-:W-:-:S03]  /*2450*/  IMAD.MOV.U32 R13, RZ, RZ, 0x40080000 ;  /* 0x40080000ff0d7424 */ /* 0x000fc600078e00ff */
[----:B------:R-:W1:Y:S03]  /*2460*/  F2I.F64.TRUNC R8, R36 ;  /* 0x0000002400087311 */ /* 0x000e66000030d100 */
[CC--:B------:R-:W-:Y:S02]  /*2470*/  DFMA R6, R36.reuse, R12.reuse, 1 ;  /* 0x3ff000002406742b */ /* 0x0c0fe4000000000c */
[----:B------:R-:W-:-:S08]  /*2480*/  DFMA R12, R36, R12, 2 ;  /* 0x40000000240c742b */ /* 0x000fd0000000000c */
[----:B------:R-:W2:Y:S01]  /*2490*/  F2I.F64.TRUNC R7, R6 ;  /* 0x0000000600077311 */ /* 0x000ea2000030d100 */
[----:B-1----:R-:W-:-:S04]  /*24a0*/  IMAD R9, R8, 0x3, RZ ;  /* 0x0000000308097824 */ /* 0x002fc800078e02ff */
[----:B0-----:R-:W-:-:S03]  /*24b0*/  IMAD.WIDE R8, R9, 0x4, R4 ;  /* 0x0000000409087825 */ /* 0x001fc600078e0204 */
[----:B------:R-:W0:Y:S03]  /*24c0*/  F2I.F64.TRUNC R13, R12 ;  /* 0x0000000c000d7311 */ /* 0x000e26000030d100 */
[----:B------:R-:W3:Y:S01]  /*24d0*/  LDG.E R8, desc[UR6][R8.64] ;  /* 0x0000000608087981 */ /* 0x000ee2000c1e1900 */
[----:B--2---:R-:W-:-:S06]  /*24e0*/  IMAD.WIDE R10, R7, 0x4, R4 ;  /* 0x00000004070a7825 */ /* 0x004fcc00078e0204 */
[----:B------:R-:W2:Y:S01]  /*24f0*/  LDG.E R10, desc[UR6][R10.64] ;  /* 0x000000060a0a7981 */ /* 0x000ea2000c1e1900 */
[----:B0-----:R-:W-:-:S06]  /*2500*/  IMAD.WIDE R4, R13, 0x4, R4 ;  /* 0x000000040d047825 */ /* 0x001fcc00078e0204 */
[----:B------:R-:W4:Y:S01]  /*2510*/  LDG.E R4, desc[UR6][R4.64] ;  /* 0x0000000604047981 */ /* 0x000f22000c1e1900 */
[----:B---3--:R0:W1:Y:S08]  /*2520*/  I2F.F64 R14, R8 ;  /* 0x00000008000e7312 */ /* 0x0080700000201c00 */
[----:B--2---:R0:W2:Y:S08]  /*2530*/  I2F.F64 R36, R10 ;  /* 0x0000000a00247312 */ /* 0x0040b00000201c00 */
[----:B----4-:R0:W3:Y:S01]  /*2540*/  I2F.F64 R6, R4 ;  /* 0x0000000400067312 */ /* 0x0100e20000201c00 */
[----:B-1----:R-:W-:Y:S05]  /*2550*/  BRA `(.L_x_37) ;  /* 0x00000004006c7947 */ /* 0x002fea0003800000 */
.L_x_36:
[CC--:B------:R-:W-:Y:S01]  /*2560*/  DFMA R42, R16.reuse, R40.reuse, R38 ;  /* 0x00000028102a722b */ /* 0x0c0fe20000000026 */
[----:B------:R-:W0:Y:S01]  /*2570*/  LDC.64 R28, c[0x0][0x380] ;  /* 0x0000e000ff1c7b82 */ /* 0x000e220000000a00 */
[----:B------:R-:W-:-:S04]  /*2580*/  DFMA R40, R16, R40, R34 ;  /* 0x000000281028722b */ /* 0x000fc80000000022 */
[----:B------:R-:W1:Y:S08]  /*2590*/  F2I.F64.TRUNC R14, R42 ;  /* 0x0000002a000e7311 */ /* 0x000e70000030d100 */
[----:B------:R-:W2:Y:S01]  /*25a0*/  F2I.F64.TRUNC R36, R40 ;  /* 0x0000002800247311 */ /* 0x000ea2000030d100 */
[----:B-1----:R-:W-:-:S04]  /*25b0*/  IMAD R15, R14, 0x3, RZ ;  /* 0x000000030e0f7824 */ /* 0x002fc800078e02ff */
[----:B0-----:R-:W-:-:S04]  /*25c0*/  IMAD.WIDE R14, R15, 0x4, R28 ;  /* 0x000000040f0e7825 */ /* 0x001fc800078e021c */
[----:B--2---:R-:W-:Y:S02]  /*25d0*/  IMAD R45, R36, 0x3, RZ ;  /* 0x00000003242d7824 */ /* 0x004fe400078e02ff */
[----:B------:R-:W2:Y:S02]  /*25e0*/  LDG.E R14, desc[UR6][R14.64] ;  /* 0x000000060e0e7981 */ /* 0x000ea4000c1e1900 */
[----:B------:R-:W-:-:S06]  /*25f0*/  IMAD.WIDE R44, R45, 0x4, R28 ;  /* 0x000000042d2c7825 */ /* 0x000fcc00078e021c */
[----:B------:R0:W3:Y:S01]  /*2600*/  LDG.E R45, desc[UR6][R44.64] ;  /* 0x000000062c2d7981 */ /* 0x0000e2000c1e1900 */
[CC--:B------:R-:W-:Y:S02]  /*2610*/  DFMA R38, R16.reuse, R4.reuse, R38 ;  /* 0x000000041026722b */ /* 0x0c0fe40000000026 */
[----:B------:R-:W-:-:S04]  /*2620*/  DFMA R34, R16, R4, R34 ;  /* 0x000000041022722b */ /* 0x000fc80000000022 */
[----:B0-----:R-:W-:Y:S08]  /*2630*/  F2I.F64.TRUNC R44, R38 ;  /* 0x00000026002c7311 */ /* 0x001ff0000030d100 */
[----:B--2---:R-:W0:Y:S08]  /*2640*/  I2F.F64 R14, R14 ;  /* 0x0000000e000e7312 */ /* 0x004e300000201c00 */
[----:B---3--:R1:W2:Y:S01]  /*2650*/  I2F.F64 R36, R45 ;  /* 0x0000002d00247312 */ /* 0x0082a20000201c00 */
[----:B0-----:R-:W-:Y:S01]  /*2660*/  DMUL R4, R10, R14 ;  /* 0x0000000e0a047228 */ /* 0x001fe20000000000 */
[----:B------:R-:W-:-:S04]  /*2670*/  IMAD R15, R44, 0x3, RZ ;  /* 0x000000032c0f7824 */ /* 0x000fc800078e02ff */
[----:B-1----:R-:W-:Y:S01]  /*2680*/  IMAD.WIDE R44, R15, 0x4, R28 ;  /* 0x000000040f2c7825 */ /* 0x002fe200078e021c */
[----:B--2---:R-:W-:-:S05]  /*2690*/  DMUL R36, R8, R36 ;  /* 0x0000002408247228 */ /* 0x004fca0000000000 */
[----:B------:R0:W2:Y:S03]  /*26a0*/  LDG.E R45, desc[UR6][R44.64] ;  /* 0x000000062c2d7981 */ /* 0x0000a6000c1e1900 */
[C---:B------:R-:W-:Y:S01]  /*26b0*/  DMUL R36, R12.reuse, R36 ;  /* 0x000000240c247228 */ /* 0x040fe20000000000 */
[----:B0-----:R-:W-:Y:S07]  /*26c0*/  F2I.F64.TRUNC R44, R34 ;  /* 0x00000022002c7311 */ /* 0x001fee000030d100 */
[----:B------:R-:W-:-:S02]  /*26d0*/  DFMA R4, R12, R4, R36 ;  /* 0x000000040c04722b */ /* 0x000fc40000000024 */
[----:B--2---:R-:W0:Y:S02]  /*26e0*/  I2F.F64 R36, R45 ;  /* 0x0000002d00247312 */ /* 0x004e240000201c00 */
[----:B0-----:R-:W-:Y:S01]  /*26f0*/  DMUL R14, R10, R36 ;  /* 0x000000240a0e7228 */ /* 0x001fe20000000000 */
[----:B------:R-:W-:-:S04]  /*2700*/  IMAD R37, R44, 0x3, RZ ;  /* 0x000000032c257824 */ /* 0x000fc800078e02ff */
[----:B------:R-:W-:-:S06]  /*2710*/  IMAD.WIDE R36, R37, 0x4, R28 ;  /* 0x0000000425247825 */ /* 0x000fcc00078e021c */
[----:B------:R0:W2:Y:S01]  /*2720*/  LDG.E R36, desc[UR6][R36.64] ;  /* 0x0000000624247981 */ /* 0x0000a2000c1e1900 */
[----:B------:R-:W-:Y:S01]  /*2730*/  DFMA R14, R6, R14, R4 ;  /* 0x0000000e060e722b */ /* 0x000fe20000000004 */
[----:B0-----:R-:W-:Y:S01]  /*2740*/  IMAD.MOV.U32 R37, RZ, RZ, 0x40080000 ;  /* 0x40080000ff257424 */ /* 0x001fe200078e00ff */
[----:B--2---:R0:W1:Y:S02]  /*2750*/  I2F.F64 R4, R36 ;  /* 0x0000002400047312 */ /* 0x0040640000201c00 */
[----:B0-----:R-:W-:Y:S01]  /*2760*/  IMAD.MOV.U32 R36, RZ, RZ, 0x0 ;  /* 0x00000000ff247424 */ /* 0x001fe200078e00ff */
[----:B-1----:R-:W-:-:S05]  /*2770*/  DMUL R4, R8, R4 ;  /* 0x0000000408047228 */ /* 0x002fca0000000000 */
[----:B------:R-:W-:-:S03]  /*2780*/  DFMA R44, R42, R36, 1 ;  /* 0x3ff000002a2c742b */ /* 0x000fc60000000024 */
[----:B------:R-:W-:-:S03]  /*2790*/  DFMA R14, R6, R4, R14 ;  /* 0x00000004060e722b */ /* 0x000fc6000000000e */
[----:B------:R0:W1:Y:S01]  /*27a0*/  F2I.F64.TRUNC R5, R44 ;  /* 0x0000002c00057311 */ /* 0x000062000030d100 */
[-C--:B------:R-:W-:Y:S02]  /*27b0*/  DFMA R42, R42, R36.reuse, 2 ;  /* 0x400000002a2a742b */ /* 0x080fe40000000024 */
[----:B0-----:R-:W-:Y:S01]  /*27c0*/  DFMA R44, R40, R36, 1 ;  /* 0x3ff00000282c742b */ /* 0x001fe20000000024 */
[----:B-1----:R-:W-:-:S06]  /*27d0*/  IMAD.WIDE R4, R5, 0x4, R28 ;  /* 0x0000000405047825 */ /* 0x002fcc00078e021c */
[----:B------:R0:W2:Y:S02]  /*27e0*/  LDG.E R4, desc[UR6][R4.64] ;  /* 0x0000000604047981 */ /* 0x0000a4000c1e1900 */
[----:B0-----:R-:W-:Y:S08]  /*27f0*/  F2I.F64.TRUNC R5, R42 ;  /* 0x0000002a00057311 */ /* 0x001ff0000030d100 */
[----:B------:R-:W0:Y:S01]  /*2800*/  F2I.F64.TRUNC R43, R44 ;  /* 0x0000002c002b7311 */ /* 0x000e22000030d100 */
[----:B------:R-:W-:Y:S01]  /*2810*/  DFMA R40, R40, R36, 2 ;  /* 0x400000002828742b */ /* 0x000fe20000000024 */
[----:B0-----:R-:W-:-:S06]  /*2820*/  IMAD.WIDE R42, R43, 0x4, R28 ;  /* 0x000000042b2a7825 */ /* 0x001fcc00078e021c */
[----:B------:R0:W3:Y:S02]  /*2830*/  LDG.E R42, desc[UR6][R42.64] ;  /* 0x000000062a2a7981 */ /* 0x0000e4000c1e1900 */
[----:B0-----:R0:W-:Y:S02]  /*2840*/  F2I.F64.TRUNC R43, R40 ;  /* 0x00000028002b7311 */ /* 0x0011e4000030d100 */
[----:B0-----:R-:W-:-:S10]  /*2850*/  DFMA R40, R38, R36, 1 ;  /* 0x3ff000002628742b */ /* 0x001fd40000000024 */
[----:B------:R-:W0:Y:S01]  /*2860*/  F2I.F64.TRUNC R41, R40 ;  /* 0x0000002800297311 */ /* 0x000e22000030d100 */
[----:B------:R-:W-:Y:S01]  /*2870*/  DFMA R38, R38, R36, 2 ;  /* 0x400000002626742b */ /* 0x000fe20000000024 */
[----:B0-----:R-:W-:-:S06]  /*2880*/  IMAD.WIDE R44, R41, 0x4, R28 ;  /* 0x00000004292c7825 */ /* 0x001fcc00078e021c */
[----:B------:R-:W4:Y:S01]  /*2890*/  LDG.E R44, desc[UR6][R44.64] ;  /* 0x000000062c2c7981 */ /* 0x000f22000c1e1900 */
[CC--:B------:R-:W-:Y:S02]  /*28a0*/  DFMA R40, R34.reuse, R36.reuse, 1 ;  /* 0x3ff000002228742b */ /* 0x0c0fe40000000024 */
[----:B------:R-:W-:Y:S01]  /*28b0*/  DFMA R34, R34, R36, 2 ;  /* 0x400000002222742b */ /* 0x000fe20000000024 */
[--C-:B------:R-:W-:Y:S01]  /*28c0*/  IMAD.WIDE R36, R43, 0x4, R28.reuse ;  /* 0x000000042b247825 */ /* 0x100fe200078e021c */
[----:B------:R-:W0:Y:S04]  /*28d0*/  F2I.F64.TRUNC R39, R38 ;  /* 0x0000002600277311 */ /* 0x000e28000030d100 */
[----:B------:R1:W5:Y:S02]  /*28e0*/  LDG.E R43, desc[UR6][R36.64] ;  /* 0x00000006242b7981 */ /* 0x000364000c1e1900 */
[----:B-1----:R-:W-:-:S02]  /*28f0*/  IMAD.WIDE R36, R5, 0x4, R28 ;  /* 0x0000000405247825 */ /* 0x002fc400078e021c */
[----:B------:R-:W1:Y:S03]  /*2900*/  F2I.F64.TRUNC R45, R40 ;  /* 0x00000028002d7311 */ /* 0x000e66000030d100 */
[----:B------:R-:W5:Y:S05]  /*2910*/  LDG.E R5, desc[UR6][R36.64] ;  /* 0x0000000624057981 */ /* 0x000f6a000c1e1900 */
[----:B------:R0:W1:Y:S02]  /*2920*/  F2I.F64.TRUNC R41, R34 ;  /* 0x0000002200297311 */ /* 0x000064000030d100 */
[----:B0-----:R-:W-:-:S06]  /*2930*/  IMAD.WIDE R34, R39, 0x4, R28 ;  /* 0x0000000427227825 */ /* 0x001fcc00078e021c */
[----:B------:R-:W5:Y:S01]  /*2940*/  LDG.E R34, desc[UR6][R34.64] ;  /* 0x0000000622227981 */ /* 0x000f62000c1e1900 */
[----:B-1----:R-:W-:-:S04]  /*2950*/  IMAD.WIDE R38, R45, 0x4, R28 ;  /* 0x000000042d267825 */ /* 0x002fc800078e021c */
[----:B------:R-:W-:Y:S02]  /*2960*/  IMAD.WIDE R28, R41, 0x4, R28 ;  /* 0x00000004291c7825 */ /* 0x000fe400078e021c */
[----:B------:R-:W5:Y:S04]  /*2970*/  LDG.E R38, desc[UR6][R38.64] ;  /* 0x0000000626267981 */ /* 0x000f68000c1e1900 */
[----:B------:R2:W5:Y:S02]  /*2980*/  LDG.E R45, desc[UR6][R28.64] ;  /* 0x000000061c2d7981 */ /* 0x000564000c1e1900 */
[----:B--2---:R-:W0:Y:S02]  /*2990*/  I2F.F64 R28, R4 ;  /* 0x00000004001c7312 */ /* 0x004e240000201c00 */
[----:B0-----:R-:W-:-:S06]  /*29a0*/  DMUL R36, R10, R28 ;  /* 0x0000001c0a247228 */ /* 0x001fcc0000000000 */
[----:B---3--:R-:W0:Y:S02]  /*29b0*/  I2F.F64 R40, R42 ;  /* 0x0000002a00287312 */ /* 0x008e240000201c00 */
[----:B0-----:R-:W-:-:S08]  /*29c0*/  DMUL R40, R8, R40 ;  /* 0x0000002808287228 */ /* 0x001fd00000000000 */
[----:B------:R-:W-:-:S08]  /*29d0*/  DMUL R40, R12, R40 ;  /* 0x000000280c287228 */ /* 0x000fd00000000000 */
[----:B------:R-:W-:Y:S02]  /*29e0*/  DFMA R36, R12, R36, R40 ;  /* 0x000000240c24722b */ /* 0x000fe40000000028 */
[----:B----4-:R-:W0:Y:S08]  /*29f0*/  I2F.F64 R40, R44 ;  /* 0x0000002c00287312 */ /* 0x010e300000201c00 */
[----:B-----5:R-:W1:Y:S01]  /*2a00*/  I2F.F64 R28, R43 ;  /* 0x0000002b001c7312 */ /* 0x020e620000201c00 */
[----:B0-----:R-:W-:-:S08]  /*2a10*/  DMUL R40, R10, R40 ;  /* 0x000000280a287228 */ /* 0x001fd00000000000 */
[----:B------:R-:W-:Y:S02]  /*2a20*/  DFMA R36, R6, R40, R36 ;  /* 0x000000280624722b */ /* 0x000fe40000000024 */
[----:B------:R-:W0:Y:S01]  /*2a30*/  I2F.F64 R40, R5 ;  /* 0x0000000500287312 */ /* 0x000e220000201c00 */
[----:B-1----:R-:W-:-:S08]  /*2a40*/  DMUL R28, R8, R28 ;  /* 0x0000001c081c7228 */ /* 0x002fd00000000000 */
[----:B------:R-:W-:Y:S02]  /*2a50*/  DMUL R28, R12, R28 ;  /* 0x0000001c0c1c7228 */ /* 0x000fe40000000000 */
[----:B0-----:R-:W-:Y:S01]  /*2a60*/  DMUL R40, R10, R40 ;  /* 0x000000280a287228 */ /* 0x001fe20000000000 */
[----:B------:R-:W0:Y:S07]  /*2a70*/  I2F.F64 R34, R34 ;  /* 0x0000002200227312 */ /* 0x000e2e0000201c00 */
[----:B------:R-:W-:Y:S01]  /*2a80*/  DFMA R28, R12, R40, R28 ;  /* 0x000000280c1c722b */ /* 0x000fe2000000001c */
[----:B------:R-:W1:Y:S08]  /*2a90*/  I2F.F64 R38, R38 ;  /* 0x0000002600267312 */ /* 0x000e700000201c00 */
[----:B------:R-:W2:Y:S01]  /*2aa0*/  I2F.F64 R12, R45 ;  /* 0x0000002d000c7312 */ /* 0x000ea20000201c00 */
[----:B0-----:R-:W-:-:S08]  /*2ab0*/  DMUL R10, R10, R34 ;  /* 0x000000220a0a7228 */ /* 0x001fd00000000000 */
[----:B------:R-:W-:Y:S02]  /*2ac0*/  DFMA R28, R6, R10, R28 ;  /* 0x0000000a061c722b */ /* 0x000fe4000000001c */
[C---:B-1----:R-:W-:Y:S02]  /*2ad0*/  DMUL R10, R8.reuse, R38 ;  /* 0x00000026080a7228 */ /* 0x042fe40000000000 */
[----:B--2---:R-:W-:-:S06]  /*2ae0*/  DMUL R12, R8, R12 ;  /* 0x0000000c080c7228 */ /* 0x004fcc0000000000 */
[C---:B------:R-:W-:Y:S02]  /*2af0*/  DFMA R36, R6.reuse, R10, R36 ;  /* 0x0000000a0624722b */ /* 0x040fe40000000024 */
[----:B------:R-:W-:-:S11]  /*2b00*/  DFMA R6, R6, R12, R28 ;  /* 0x0000000c0606722b */ /* 0x000fd6000000001c */
.L_x_37:
[----:B------:R-:W-:Y:S05]  /*2b10*/  BSYNC.RECONVERGENT B0 ;  /* 0x0000000000007941 */ /* 0x000fea0003800200 */
.L_x_35:
[----:B0-----:R-:W0:Y:S02]  /*2b20*/  LDC.64 R4, c[0x0][0x388] ;  /* 0x0000e200ff047b82 */ /* 0x001e240000000a00 */
[----:B0-----:R-:W-:-:S05]  /*2b30*/  IMAD.WIDE.U32 R4, R0, 0x4, R4 ;  /* 0x0000000400047825 */ /* 0x001fca00078e0004 */
[----:B------:R-:W4:Y:S04]  /*2b40*/  LDG.E R29, desc[UR6][R4.64+0x4] ;  /* 0x00000406041d7981 */ /* 0x000f28000c1e1900 */
[----:B------:R-:W5:Y:S04]  /*2b50*/  LDG.E R28, desc[UR6][R4.64] ;  /* 0x00000006041c7981 */ /* 0x000f68000c1e1900 */
[----:B------:R-:W3:Y:S01]  /*2b60*/  LDG.E R12, desc[UR6][R4.64+0x8] ;  /* 0x00000806040c7981 */ /* 0x000ee2000c1e1900 */
[----:B------:R-:W-:Y:S01]  /*2b70*/  VIADD R30, R30, 0x1 ;  /* 0x000000011e1e7836 */ /* 0x000fe20000000000 */
[----:B------:R-:W-:Y:S01]  /*2b80*/  DADD R24, R24, 1 ;  /* 0x3ff0000018187429 */ /* 0x000fe20000000000 */
[----:B------:R-:W-:-:S03]  /*2b90*/  VIADD R0, R0, 0x3 ;  /* 0x0000000300007836 */ /* 0x000fc60000000000 */
[----:B------:R-:W-:Y:S01]  /*2ba0*/  ISETP.NE.AND P0, PT, R30, RZ, PT ;  /* 0x000000ff1e00720c */ /* 0x000fe20003f05270 */
[----:B----4-:R-:W2:Y:S08]  /*2bb0*/  I2F.F64 R10, R29 ;  /* 0x0000001d000a7312 */ /* 0x010eb00000201c00 */
[----:B-----5:R-:W0:Y:S01]  /*2bc0*/  I2F.F64 R8, R28 ;  /* 0x0000001c00087312 */ /* 0x020e220000201c00 */
[----:B--2---:R-:W-:-:S07]  /*2bd0*/  DADD R10, -R10, R36 ;  /* 0x000000000a0a7229 */ /* 0x004fce0000000124 */
[----:B---3--:R-:W1:Y:S01]  /*2be0*/  I2F.F64 R12, R12 ;  /* 0x0000000c000c7312 */ /* 0x008e620000201c00 */
[----:B0-----:R-:W-:Y:S02]  /*2bf0*/  DADD R8, -R8, R14 ;  /* 0x0000000008087229 */ /* 0x001fe4000000010e */
[----:B------:R-:W-:Y:S02]  /*2c00*/  DMUL R10, R10, R10 ;  /* 0x0000000a0a0a7228 */ /* 0x000fe40000000000 */
[----:B-1----:R-:W-:-:S06]  /*2c10*/  DADD R6, -R12, R6 ;  /* 0x000000000c067229 */ /* 0x002fcc0000000106 */
[----:B------:R-:W-:Y:S01]  /*2c20*/  DFMA R10, R8, R8, R10 ;  /* 0x00000008080a722b */ /* 0x000fe2000000000a */
[----:B------:R-:W-:Y:S01]  /*2c30*/  IMAD.MOV.U32 R12, RZ, RZ, R26 ;  /* 0x000000ffff0c7224 */ /* 0x000fe200078e001a */
[----:B------:R-:W-:-:S06]  /*2c40*/  MOV R13, R27 ;  /* 0x0000001b000d7202 */ /* 0x000fcc0000000f00 */
[----:B------:R-:W-:-:S08]  /*2c50*/  DFMA R10, R6, R6, R10 ;  /* 0x00000006060a722b */ /* 0x000fd0000000000a */
[----:B------:R-:W-:Y:S01]  /*2c60*/  DADD R2, R10, R2 ;  /* 0x000000000a027229 */ /* 0x000fe20000000002 */
[----:B------:R-:W-:Y:S10]  /*2c70*/  @P0 BRA `(.L_x_38) ;  /* 0xffffffe400380947 */ /* 0x000ff4000383ffff */
[----:B------:R-:W-:Y:S02]  /*2c80*/  IMAD.MOV.U32 R12, RZ, RZ, R26 ;  /* 0x000000ffff0c7224 */ /* 0x000fe400078e001a */
[----:B------:R-:W-:Y:S01]  /*2c90*/  IMAD.MOV.U32 R13, RZ, RZ, R27 ;  /* 0x000000ffff0d7224 */ /* 0x000fe200078e001b */
[----:B------:R-:W-:Y:S06]  /*2ca0*/  @P2 BRA `(.L_x_39) ;  /* 0xffffffe4000c2947 */ /* 0x000fec000383ffff */
.L_x_17:
[----:B------:R-:W2:Y:S01]  /*2cb0*/  LDCU.64 UR4, c[0x0][0x3a0] ;  /* 0x00007400ff0477ac */ /* 0x000ea20008000a00 */
[----:B------:R-:W-:Y:S01]  /*2cc0*/  IMAD.MOV.U32 R4, RZ, RZ, 0x1 ;  /* 0x00000001ff047424 */ /* 0x000fe200078e00ff */
[----:B------:R-:W-:Y:S01]  /*2cd0*/  FSETP.GEU.AND P1, PT, |R3|, 6.5827683646048100446e-37, PT ;  /* 0x036000000300780b */ /* 0x000fe20003f2e200 */
[----:B------:R-:W-:Y:S01]  /*2ce0*/  BSSY.RECONVERGENT B0, `(.L_x_40) ;  /* 0x0000014000007945 */ /* 0x000fe20003800200 */
[----:B--2---:R-:W-:-:S04]  /*2cf0*/  UIMAD UR4, UR4, UR5, URZ ;  /* 0x00000005040472a4 */ /* 0x004fc8000f8e02ff */
[----:B------:R-:W-:-:S09]  /*2d00*/  UIMAD UR4, UR4, 0x3, URZ ;  /* 0x00000003040478a4 */ /* 0x000fd2000f8e02ff */
[----:B------:R-:W2:Y:S08]  /*2d10*/  I2F.F64 R8, UR4 ;  /* 0x0000000400087d12 */ /* 0x000eb00008201c00 */
[----:B--2---:R-:W2:Y:S02]  /*2d20*/  MUFU.RCP64H R5, R9 ;  /* 0x0000000900057308 */ /* 0x004ea40000001800 */
        /* <DEDUP_REMOVED lines=13> */
[----:B------:R-:W-:-:S07]  /*2e00*/  IMAD.MOV.U32 R7, RZ, RZ, R3 ;  /* 0x000000ffff077224 */ /* 0x000fce00078e0003 */
[----:B01----:R-:W-:Y:S05]  /*2e10*/  CALL.REL.NOINC `($__internal_0_$__cuda_sm20_div_rn_f64_full) ;  /* 0x0000000000947944 */ /* 0x003fea0003c00000 */
.L_x_41:
[----:B------:R-:W-:Y:S05]  /*2e20*/  BSYNC.RECONVERGENT B0 ;  /* 0x0000000000007941 */ /* 0x000fea0003800200 */
.L_x_40:
[----:B------:R-:W2:Y:S01]  /*2e30*/  MUFU.RSQ64H R3, R5 ;  /* 0x0000000500037308 */ /* 0x000ea20000001c00 */
[----:B------:R-:W-:Y:S01]  /*2e40*/  VIADD R2, R5, 0xfcb00000 ;  /* 0xfcb0000005027836 */ /* 0x000fe20000000000 */
[----:B------:R-:W-:Y:S01]  /*2e50*/  BSSY.RECONVERGENT B0, `(.L_x_42) ;  /* 0x0000017000007945 */ /* 0x000fe20003800200 */
[----:B------:R-:W-:Y:S02]  /*2e60*/  IMAD.MOV.U32 R8, RZ, RZ, 0x0 ;  /* 0x00000000ff087424 */ /* 0x000fe400078e00ff */
[----:B------:R-:W-:Y:S01]  /*2e70*/  IMAD.MOV.U32 R9, RZ, RZ, 0x3fd80000 ;  /* 0x3fd80000ff097424 */ /* 0x000fe200078e00ff */
[----:B------:R-:W-:Y:S01]  /*2e80*/  ISETP.GE.U32.AND P0, PT, R2, 0x7ca00000, PT ;  /* 0x7ca000000200780c */ /* 0x000fe20003f06070 */
[----:B--2---:R-:W-:-:S08]  /*2e90*/  DMUL R6, R2, R2 ;  /* 0x0000000202067228 */ /* 0x004fd00000000000 */
[----:B------:R-:W-:-:S08]  /*2ea0*/  DFMA R6, -R6, R4, 1 ;  /* 0x3ff000000606742b */ /* 0x000fd00000000104 */
[----:B------:R-:W-:Y:S02]  /*2eb0*/  DFMA R8, R6, R8, 0.5 ;  /* 0x3fe000000608742b */ /* 0x000fe40000000008 */
[----:B------:R-:W-:-:S08]  /*2ec0*/  DMUL R6, R2, R6 ;  /* 0x0000000602067228 */ /* 0x000fd00000000000 */
[----:B------:R-:W-:-:S08]  /*2ed0*/  DFMA R10, R8, R6, R2 ;  /* 0x00000006080a722b */ /* 0x000fd00000000002 */
[----:B------:R-:W-:Y:S02]  /*2ee0*/  DMUL R14, R10, R4 ;  /* 0x000000040a0e7228 */ /* 0x000fe40000000000 */
[----:B------:R-:W-:Y:S01]  /*2ef0*/  VIADD R9, R11, 0xfff00000 ;  /* 0xfff000000b097836 */ /* 0x000fe20000000000 */
[----:B------:R-:W-:-:S05]  /*2f00*/  MOV R8, R10 ;  /* 0x0000000a00087202 */ /* 0x000fca0000000f00 */
[----:B------:R-:W-:-:S08]  /*2f10*/  DFMA R12, R14, -R14, R4 ;  /* 0x8000000e0e0c722b */ /* 0x000fd00000000004 */
[----:B------:R-:W-:Y:S01]  /*2f20*/  DFMA R6, R12, R8, R14 ;  /* 0x000000080c06722b */ /* 0x000fe2000000000e */
[----:B------:R-:W-:Y:S10]  /*2f30*/  @!P0 BRA `(.L_x_43) ;  /* 0x0000000000208947 */ /* 0x000ff40003800000 */
[----:B------:R-:W-:Y:S02]  /*2f40*/  IMAD.MOV.U32 R7, RZ, RZ, R5 ;  /* 0x000000ffff077224 */ /* 0x000fe400078e0005 */
[----:B------:R-:W-:Y:S01]  /*2f50*/  IMAD.MOV.U32 R6, RZ, RZ, R4 ;  /* 0x000000ffff067224 */ /* 0x000fe200078e0004 */
[----:B------:R-:W-:Y:S01]  /*2f60*/  MOV R4, 0x2fc0 ;  /* 0x00002fc000047802 */ /* 0x000fe20000000f00 */
[----:B------:R-:W-:Y:S02]  /*2f70*/  IMAD.MOV.U32 R5, RZ, RZ, R13 ;  /* 0x000000ffff057224 */ /* 0x000fe400078e000d */
[----:B------:R-:W-:Y:S02]  /*2f80*/  IMAD.MOV.U32 R8, RZ, RZ, R14 ;  /* 0x000000ffff087224 */ /* 0x000fe400078e000e */
[----:B------:R-:W-:Y:S02]  /*2f90*/  IMAD.MOV.U32 R13, RZ, RZ, R2 ;  /* 0x000000ffff0d7224 */ /* 0x000fe400078e0002 */
[----:B------:R-:W-:-:S07]  /*2fa0*/  IMAD.MOV.U32 R11, RZ, RZ, R9 ;  /* 0x000000ffff0b7224 */ /* 0x000fce00078e0009 */
[----:B01----:R-:W-:Y:S05]  /*2fb0*/  CALL.REL.NOINC `($__internal_1_$__cuda_sm20_dsqrt_rn_f64_mediumpath_v1) ;  /* 0x00000004009c7944 */ /* 0x003fea0003c00000 */
.L_x_43:
[----:B------:R-:W-:Y:S05]  /*2fc0*/  BSYNC.RECONVERGENT B0 ;  /* 0x0000000000007941 */ /* 0x000fea0003800200 */
.L_x_42:
[----:B------:R-:W2:Y:S02]  /*2fd0*/  LDC.64 R2, c[0x0][0x390] ;  /* 0x0000e400ff027b82 */ /* 0x000ea40000000a00 */
[----:B--2---:R-:W-:-:S05]  /*2fe0*/  IMAD.WIDE R2, R33, 0x8, R2 ;  /* 0x0000000821027825 */ /* 0x004fca00078e0202 */
[----:B------:R-:W-:Y:S01]  /*2ff0*/  STG.E.64 desc[UR6][R2.64], R6 ;  /* 0x0000000602007986 */ /* 0x000fe2000c101b06 */
[----:B------:R-:W-:Y:S05]  /*3000*/  EXIT ;  /* 0x000000000000794d */ /* 0x000fea0003800000 */
.L_x_16:
[----:B------:R-:W2:Y:S01]  /*3010*/  LDC.64 R2, c[0x0][0x390] ;  /* 0x0000e400ff027b82 */ /* 0x000ea20000000a00 */
[----:B------:R-:W-:Y:S02]  /*3020*/  IMAD.MOV.U32 R4, RZ, RZ, 0x0 ;  /* 0x00000000ff047424 */ /* 0x000fe400078e00ff */
[----:B------:R-:W-:Y:S02]  /*3030*/  IMAD.MOV.U32 R5, RZ, RZ, -0x40100000 ;  /* 0xbff00000ff057424 */ /* 0x000fe400078e00ff */
[----:B--2---:R-:W-:-:S05]  /*3040*/  IMAD.WIDE R2, R33, 0x8, R2 ;  /* 0x0000000821027825 */ /* 0x004fca00078e0202 */
[----:B------:R-:W-:Y:S01]  /*3050*/  STG.E.64 desc[UR6][R2.64], R4 ;  /* 0x0000000402007986 */ /* 0x000fe2000c101b06 */
[----:B------:R-:W-:Y:S05]  /*3060*/  EXIT ;  /* 0x000000000000794d */ /* 0x000fea0003800000 */
        .weak           $__internal_0_$__cuda_sm20_div_rn_f64_full
        .type           $__internal_0_$__cuda_sm20_div_rn_f64_full,@function
        .size           $__internal_0_$__cuda_sm20_div_rn_f64_full,($__internal_1_$__cuda_sm20_dsqrt_rn_f64_mediumpath_v1 - $__internal_0_$__cuda_sm20_div_rn_f64_full)
$__internal_0_$__cuda_sm20_div_rn_f64_full:
[C---:B------:R-:W-:Y:S01]  /*3070*/  FSETP.GEU.AND P0, PT, |R9|.reuse, 1.469367938527859385e-39, PT ;  /* 0x001000000900780b */ /* 0x040fe20003f0e200 */
[----:B------:R-:W-:Y:S01]  /*3080*/  IMAD.MOV.U32 R36, RZ, RZ, 0x1 ;  /* 0x00000001ff247424 */ /* 0x000fe200078e00ff */
[----:B------:R-:W-:Y:S01]  /*3090*/  LOP3.LUT R10, R9, 0x800fffff, RZ, 0xc0, !PT ;  /* 0x800fffff090a7812 */ /* 0x000fe200078ec0ff */
[----:B------:R-:W-:Y:S01]  /*30a0*/  BSSY.RECONVERGENT B1, `(.L_x_44) ;  /* 0x0000054000017945 */ /* 0x000fe20003800200 */
[C---:B------:R-:W-:Y:S02]  /*30b0*/  FSETP.GEU.AND P4, PT, |R7|.reuse, 1.469367938527859385e-39, PT ;  /* 0x001000000700780b */ /* 0x040fe40003f8e200 */
[----:B------:R-:W-:Y:S01]  /*30c0*/  LOP3.LUT R11, R10, 0x3ff00000, RZ, 0xfc, !PT ;  /* 0x3ff000000a0b7812 */ /* 0x000fe200078efcff */
[----:B------:R-:W-:Y:S01]  /*30d0*/  IMAD.MOV.U32 R10, RZ, RZ, R8 ;  /* 0x000000ffff0a7224 */ /* 0x000fe200078e0008 */
[----:B------:R-:W-:Y:S02]  /*30e0*/  LOP3.LUT R39, R7, 0x7ff00000, RZ, 0xc0, !PT ;  /* 0x7ff0000007277812 */ /* 0x000fe400078ec0ff */
[----:B------:R-:W-:-:S02]  /*30f0*/  MOV R38, 0x1ca00000 ;  /* 0x1ca0000000267802 */ /* 0x000fc40000000f00 */
[----:B------:R-:W-:Y:S01]  /*3100*/  LOP3.LUT R42, R9, 0x7ff00000, RZ, 0xc0, !PT ;  /* 0x7ff00000092a7812 */ /* 0x000fe200078ec0ff */
[----:B------:R-:W-:-:S03]  /*3110*/  @!P0 DMUL R10, R8, 8.98846567431157953865e+307 ;  /* 0x7fe00000080a8828 */ /* 0x000fc60000000000 */
[----:B------:R-:W-:Y:S02]  /*3120*/  ISETP.GE.U32.AND P3, PT, R39, R42, PT ;  /* 0x0000002a2700720c */ /* 0x000fe40003f66070 */
[----:B------:R-:W-:Y:S01]  /*3130*/  @!P4 LOP3.LUT R4, R9, 0x7ff00000, RZ, 0xc0, !PT ;  /* 0x7ff000000904c812 */ /* 0x000fe200078ec0ff */
[----:B------:R-:W0:Y:S01]  /*3140*/  MUFU.RCP64H R37, R11 ;  /* 0x0000000b00257308 */ /* 0x000e220000001800 */
[C---:B------:R-:W-:Y:S02]  /*3150*/  SEL R5, R38.reuse, 0x63400000, !P3 ;  /* 0x6340000026057807 */ /* 0x040fe40005800000 */
[----:B------:R-:W-:Y:S02]  /*3160*/  @!P4 ISETP.GE.U32.AND P5, PT, R39, R4, PT ;  /* 0x000000042700c20c */ /* 0x000fe40003fa6070 */
[----:B------:R-:W-:Y:S02]  /*3170*/  LOP3.LUT R5, R5, 0x800fffff, R7, 0xf8, !PT ;  /* 0x800fffff05057812 */ /* 0x000fe400078ef807 */
[----:B------:R-:W-:-:S02]  /*3180*/  @!P4 SEL R35, R38, 0x63400000, !P5 ;  /* 0x634000002623c807 */ /* 0x000fc40006800000 */
[----:B------:R-:W-:Y:S02]  /*3190*/  @!P0 LOP3.LUT R42, R11, 0x7ff00000, RZ, 0xc0, !PT ;  /* 0x7ff000000b2a8812 */ /* 0x000fe400078ec0ff */
[----:B------:R-:W-:-:S03]  /*31a0*/  @!P4 LOP3.LUT R4, R35, 0x80000000, R7, 0xf8, !PT ;  /* 0x800000002304c812 */ /* 0x000fc600078ef807 */
[----:B------:R-:W-:Y:S01]  /*31b0*/  VIADD R41, R42, 0xffffffff ;  /* 0xffffffff2a297836 */ /* 0x000fe20000000000 */
[----:B0-----:R-:W-:-:S08]  /*31c0*/  DFMA R14, R36, -R10, 1 ;  /* 0x3ff00000240e742b */ /* 0x001fd0000000080a */
[----:B------:R-:W-:-:S08]  /*31d0*/  DFMA R14, R14, R14, R14 ;  /* 0x0000000e0e0e722b */ /* 0x000fd0000000000e */
[----:B------:R-:W-:Y:S01]  /*31e0*/  DFMA R14, R36, R14, R36 ;  /* 0x0000000e240e722b */ /* 0x000fe20000000024 */
[----:B------:R-:W-:Y:S01]  /*31f0*/  @!P4 LOP3.LUT R37, R4, 0x100000, RZ, 0xfc, !PT ;  /* 0x001000000425c812 */ /* 0x000fe200078efcff */
[----:B------:R-:W-:Y:S02]  /*3200*/  IMAD.MOV.U32 R4, RZ, RZ, R6 ;  /* 0x000000ffff047224 */ /* 0x000fe400078e0006 */
[----:B------:R-:W-:-:S04]  /*3210*/  @!P4 IMAD.MOV.U32 R36, RZ, RZ, RZ ;  /* 0x000000ffff24c224 */ /* 0x000fc800078e00ff */
[----:B------:R-:W-:Y:S02]  /*3220*/  DFMA R34, R14, -R10, 1 ;  /* 0x3ff000000e22742b */ /* 0x000fe4000000080a */
[----:B------:R-:W-:-:S06]  /*3230*/  @!P4 DFMA R4, R4, 2, -R36 ;  /* 0x400000000404c82b */ /* 0x000fcc0000000824 */
[----:B------:R-:W-:-:S04]  /*3240*/  DFMA R14, R14, R34, R14 ;  /* 0x000000220e0e722b */ /* 0x000fc8000000000e */
[----:B------:R-:W-:-:S04]  /*3250*/  @!P4 LOP3.LUT R39, R5, 0x7ff00000, RZ, 0xc0, !PT ;  /* 0x7ff000000527c812 */ /* 0x000fc800078ec0ff */
[----:B------:R-:W-:Y:S01]  /*3260*/  DMUL R34, R14, R4 ;  /* 0x000000040e227228 */ /* 0x000fe20000000000 */
[----:B------:R-:W-:-:S05]  /*3270*/  VIADD R36, R39, 0xffffffff ;  /* 0xffffffff27247836 */ /* 0x000fca0000000000 */
[----:B------:R-:W-:Y:S02]  /*3280*/  ISETP.GT.U32.AND P0, PT, R36, 0x7feffffe, PT ;  /* 0x7feffffe2400780c */ /* 0x000fe40003f04070 */
[----:B------:R-:W-:Y:S02]  /*3290*/  DFMA R36, R34, -R10, R4 ;  /* 0x8000000a2224722b */ /* 0x000fe40000000004 */
[----:B------:R-:W-:-:S06]  /*32a0*/  ISETP.GT.U32.OR P0, PT, R41, 0x7feffffe, P0 ;  /* 0x7feffffe2900780c */ /* 0x000fcc0000704470 */
[----:B------:R-:W-:-:S07]  /*32b0*/  DFMA R36, R14, R36, R34 ;  /* 0x000000240e24722b */ /* 0x000fce0000000022 */
[----:B------:R-:W-:Y:S05]  /*32c0*/  @P0 BRA `(.L_x_45) ;  /* 0x0000000000700947 */ /* 0x000fea0003800000 */
[----:B------:R-:W-:Y:S01]  /*32d0*/  LOP3.LUT R6, R7, 0x7ff00000, RZ, 0xc0, !PT ;  /* 0x7ff0000007067812 */ /* 0x000fe200078ec0ff */
[----:B------:R-:W-:Y:S01]  /*32e0*/  IMAD.MOV.U32 R34, RZ, RZ, RZ ;  /* 0x000000ffff227224 */ /* 0x000fe200078e00ff */
[----:B------:R-:W-:-:S04]  /*32f0*/  LOP3.LUT R7, R9, 0x7ff00000, RZ, 0xc0, !PT ;  /* 0x7ff0000009077812 */ /* 0x000fc800078ec0ff */
[CC--:B------:R-:W-:Y:S02]  /*3300*/  VIADDMNMX R14, R6.reuse, -R7.reuse, 0xb9600000, !PT ;  /* 0xb9600000060e7446 */ /* 0x0c0fe40007800907 */
[----:B------:R-:W-:Y:S02]  /*3310*/  ISETP.GE.U32.AND P0, PT, R6, R7, PT ;  /* 0x000000070600720c */ /* 0x000fe40003f06070 */
[----:B------:R-:W-:Y:S02]  /*3320*/  VIMNMX R6, PT, PT, R14, 0x46a00000, PT ;  /* 0x46a000000e067848 */ /* 0x000fe40003fe0100 */
[----:B------:R-:W-:-:S05]  /*3330*/  SEL R7, R38, 0x63400000, !P0 ;  /* 0x6340000026077807 */ /* 0x000fca0004000000 */
[----:B------:R-:W-:-:S04]  /*3340*/  IMAD.IADD R6, R6, 0x1, -R7 ;  /* 0x0000000106067824 */ /* 0x000fc800078e0a07 */
[----:B------:R-:W-:-:S06]  /*3350*/  VIADD R35, R6, 0x7fe00000 ;  /* 0x7fe0000006237836 */ /* 0x000fcc0000000000 */
[----:B------:R-:W-:-:S10]  /*3360*/  DMUL R14, R36, R34 ;  /* 0x00000022240e7228 */ /* 0x000fd40000000000 */
[----:B------:R-:W-:-:S13]  /*3370*/  FSETP.GTU.AND P0, PT, |R15|, 1.469367938527859385e-39, PT ;  /* 0x001000000f00780b */ /* 0x000fda0003f0c200 */
[----:B------:R-:W-:Y:S05]  /*3380*/  @P0 BRA `(.L_x_46) ;  /* 0x0000000000940947 */ /* 0x000fea0003800000 */
[----:B------:R-:W-:Y:S01]  /*3390*/  DFMA R4, R36, -R10, R4 ;  /* 0x8000000a2404722b */ /* 0x000fe20000000004 */
[----:B------:R-:W-:-:S09]  /*33a0*/  IMAD.MOV.U32 R34, RZ, RZ, RZ ;  /* 0x000000ffff227224 */ /* 0x000fd200078e00ff */
[C---:B------:R-:W-:Y:S02]  /*33b0*/  FSETP.NEU.AND P0, PT, R5.reuse, RZ, PT ;  /* 0x000000ff0500720b */ /* 0x040fe40003f0d000 */
[----:B------:R-:W-:-:S04]  /*33c0*/  LOP3.LUT R9, R5, 0x80000000, R9, 0x48, !PT ;  /* 0x8000000005097812 */ /* 0x000fc800078e4809 */
[----:B------:R-:W-:-:S07]  /*33d0*/  LOP3.LUT R35, R9, R35, RZ, 0xfc, !PT ;  /* 0x0000002309237212 */ /* 0x000fce00078efcff */
[----:B------:R-:W-:Y:S05]  /*33e0*/  @!P0 BRA `(.L_x_46) ;  /* 0x00000000007c8947 */ /* 0x000fea0003800000 */
[----:B------:R-:W-:Y:S01]  /*33f0*/  IMAD.MOV R5, RZ, RZ, -R6 ;  /* 0x000000ffff057224 */ /* 0x000fe200078e0a06 */
[----:B------:R-:W-:Y:S01]  /*3400*/  DMUL.RP R34, R36, R34 ;  /* 0x0000002224227228 */ /* 0x000fe20000008000 */
[----:B------:R-:W-:-:S06]  /*3410*/  IMAD.MOV.U32 R4, RZ, RZ, RZ ;  /* 0x000000ffff047224 */ /* 0x000fcc00078e00ff */
[----:B------:R-:W-:-:S03]  /*3420*/  DFMA R4, R14, -R4, R36 ;  /* 0x800000040e04722b */ /* 0x000fc60000000024 */
[----:B------:R-:W-:-:S03]  /*3430*/  LOP3.LUT R9, R35, R9, RZ, 0x3c, !PT ;  /* 0x0000000923097212 */ /* 0x000fc600078e3cff */
[----:B------:R-:W-:-:S04]  /*3440*/  IADD3 R4, PT, PT, -R6, -0x43300000, RZ ;  /* 0xbcd0000006047810 */ /* 0x000fc80007ffe1ff */
[----:B------:R-:W-:-:S04]  /*3450*/  FSETP.NEU.AND P0, PT, |R5|, R4, PT ;  /* 0x000000040500720b */ /* 0x000fc80003f0d200 */
[----:B------:R-:W-:Y:S02]  /*3460*/  FSEL R14, R34, R14, !P0 ;  /* 0x0000000e220e7208 */ /* 0x000fe40004000000 */
[----:B------:R-:W-:Y:S01]  /*3470*/  FSEL R15, R9, R15, !P0 ;  /* 0x0000000f090f7208 */ /* 0x000fe20004000000 */
[----:B------:R-:W-:Y:S06]  /*3480*/  BRA `(.L_x_46) ;  /* 0x0000000000547947 */ /* 0x000fec0003800000 */
.L_x_45:
[----:B------:R-:W-:-:S14]  /*3490*/  DSETP.NAN.AND P0, PT, R6, R6, PT ;  /* 0x000000060600722a */ /* 0x000fdc0003f08000 */
[----:B------:R-:W-:Y:S05]  /*34a0*/  @P0 BRA `(.L_x_47) ;  /* 0x0000000000440947 */ /* 0x000fea0003800000 */
[----:B------:R-:W-:-:S14]  /*34b0*/  DSETP.NAN.AND P0, PT, R8, R8, PT ;  /* 0x000000080800722a */ /* 0x000fdc0003f08000 */
[----:B------:R-:W-:Y:S05]  /*34c0*/  @P0 BRA `(.L_x_48) ;  /* 0x0000000000300947 */ /* 0x000fea0003800000 */
[----:B------:R-:W-:Y:S01]  /*34d0*/  ISETP.NE.AND P0, PT, R39, R42, PT ;  /* 0x0000002a2700720c */ /* 0x000fe20003f05270 */
[----:B------:R-:W-:Y:S01]  /*34e0*/  IMAD.MOV.U32 R15, RZ, RZ, -0x80000 ;  /* 0xfff80000ff0f7424 */ /* 0x000fe200078e00ff */
[----:B------:R-:W-:-:S11]  /*34f0*/  MOV R14, 0x0 ;  /* 0x00000000000e7802 */ /* 0x000fd60000000f00 */
[----:B------:R-:W-:Y:S05]  /*3500*/  @!P0 BRA `(.L_x_46) ;  /* 0x0000000000348947 */ /* 0x000fea0003800000 */
[----:B------:R-:W-:Y:S02]  /*3510*/  ISETP.NE.AND P0, PT, R39, 0x7ff00000, PT ;  /* 0x7ff000002700780c */ /* 0x000fe40003f05270 */
[----:B------:R-:W-:Y:S02]  /*3520*/  LOP3.LUT R15, R7, 0x80000000, R9, 0x48, !PT ;  /* 0x80000000070f7812 */ /* 0x000fe400078e4809 */
[----:B------:R-:W-:-:S13]  /*3530*/  ISETP.EQ.OR P0, PT, R42, RZ, !P0 ;  /* 0x000000ff2a00720c */ /* 0x000fda0004702670 */
[----:B------:R-:W-:Y:S01]  /*3540*/  @P0 LOP3.LUT R4, R15, 0x7ff00000, RZ, 0xfc, !PT ;  /* 0x7ff000000f040812 */ /* 0x000fe200078efcff */
[----:B------:R-:W-:Y:S02]  /*3550*/  @!P0 IMAD.MOV.U32 R14, RZ, RZ, RZ ;  /* 0x000000ffff0e8224 */ /* 0x000fe400078e00ff */
[----:B------:R-:W-:Y:S02]  /*3560*/  @P0 IMAD.MOV.U32 R14, RZ, RZ, RZ ;  /* 0x000000ffff0e0224 */ /* 0x000fe400078e00ff */
[----:B------:R-:W-:Y:S01]  /*3570*/  @P0 IMAD.MOV.U32 R15, RZ, RZ, R4 ;  /* 0x000000ffff0f0224 */ /* 0x000fe200078e0004 */
[----:B------:R-:W-:Y:S06]  /*3580*/  BRA `(.L_x_46) ;  /* 0x0000000000147947 */ /* 0x000fec0003800000 */
.L_x_48:
[----:B------:R-:W-:Y:S01]  /*3590*/  LOP3.LUT R15, R9, 0x80000, RZ, 0xfc, !PT ;  /* 0x00080000090f7812 */ /* 0x000fe200078efcff */
[----:B------:R-:W-:Y:S01]  /*35a0*/  IMAD.MOV.U32 R14, RZ, RZ, R8 ;  /* 0x000000ffff0e7224 */ /* 0x000fe200078e0008 */
[----:B------:R-:W-:Y:S06]  /*35b0*/  BRA `(.L_x_46) ;  /* 0x0000000000087947 */ /* 0x000fec0003800000 */
.L_x_47:
[----:B------:R-:W-:Y:S01]  /*35c0*/  LOP3.LUT R15, R7, 0x80000, RZ, 0xfc, !PT ;  /* 0x00080000070f7812 */ /* 0x000fe200078efcff */
[----:B------:R-:W-:-:S07]  /*35d0*/  IMAD.MOV.U32 R14, RZ, RZ, R6 ;  /* 0x000000ffff0e7224 */ /* 0x000fce00078e0006 */
.L_x_46:
[----:B------:R-:W-:Y:S05]  /*35e0*/  BSYNC.RECONVERGENT B1 ;  /* 0x0000000000017941 */ /* 0x000fea0003800200 */
.L_x_44:
[----:B------:R-:W-:Y:S02]  /*35f0*/  IMAD.MOV.U32 R41, RZ, RZ, 0x0 ;  /* 0x00000000ff297424 */ /* 0x000fe400078e00ff */
[----:B------:R-:W-:Y:S02]  /*3600*/  IMAD.MOV.U32 R4, RZ, RZ, R14 ;  /* 0x000000ffff047224 */ /* 0x000fe400078e000e */
[----:B------:R-:W-:Y:S01]  /*3610*/  IMAD.MOV.U32 R5, RZ, RZ, R15 ;  /* 0x000000ffff057224 */ /* 0x000fe200078e000f */
[----:B------:R-:W-:Y:S06]  /*3620*/  RET.REL.NODEC R40 `(_Z13AverageFinderPiS_Pdiiiiiii) ;  /* 0xffffffc828747950 */ /* 0x000fec0003c3ffff */
        .weak           $__internal_1_$__cuda_sm20_dsqrt_rn_f64_mediumpath_v1
        .type           $__internal_1_$__cuda_sm20_dsqrt_rn_f64_mediumpath_v1,@function
        .size           $__internal_1_$__cuda_sm20_dsqrt_rn_f64_mediumpath_v1,($_Z13AverageFinderPiS_Pdiiiiiii$__internal_trig_reduction_slowpathd - $__internal_1_$__cuda_sm20_dsqrt_rn_f64_mediumpath_v1)
$__internal_1_$__cuda_sm20_dsqrt_rn_f64_mediumpath_v1:
[----:B------:R-:W-:Y:S01]  /*3630*/  ISETP.GE.U32.AND P0, PT, R13, -0x3400000, PT ;  /* 0xfcc000000d00780c */ /* 0x000fe20003f06070 */
[----:B------:R-:W-:Y:S01]  /*3640*/  BSSY.RECONVERGENT B1, `(.L_x_49) ;  /* 0x0000025000017945 */ /* 0x000fe20003800200 */
[----:B------:R-:W-:Y:S01]  /*3650*/  IMAD.MOV.U32 R13, RZ, RZ, R5 ;  /* 0x000000ffff0d7224 */ /* 0x000fe200078e0005 */
[----:B------:R-:W-:-:S10]  /*3660*/  MOV R9, R15 ;  /* 0x0000000f00097202 */ /* 0x000fd40000000f00 */
[----:B------:R-:W-:Y:S05]  /*3670*/  @!P0 BRA `(.L_x_50) ;  /* 0x0000000000208947 */ /* 0x000fea0003800000 */
[----:B------:R-:W-:-:S10]  /*3680*/  DFMA.RM R8, R12, R10, R8 ;  /* 0x0000000a0c08722b */ /* 0x000fd40000004008 */
[----:B------:R-:W-:-:S05]  /*3690*/  IADD3 R10, P0, PT, R8, 0x1, RZ ;  /* 0x00000001080a7810 */ /* 0x000fca0007f1e0ff */
[----:B------:R-:W-:-:S06]  /*36a0*/  IMAD.X R11, RZ, RZ, R9, P0 ;  /* 0x000000ffff0b7224 */ /* 0x000fcc00000e0609 */
[----:B------:R-:W-:-:S08]  /*36b0*/  DFMA.RP R6, -R8, R10, R6 ;  /* 0x0000000a0806722b */ /* 0x000fd00000008106 */
[----:B------:R-:W-:-:S06]  /*36c0*/  DSETP.GT.AND P0, PT, R6, RZ, PT ;  /* 0x000000ff0600722a */ /* 0x000fcc0003f04000 */
[----:B------:R-:W-:Y:S02]  /*36d0*/  FSEL R8, R10, R8, P0 ;  /* 0x000000080a087208 */ /* 0x000fe40000000000 */
[----:B------:R-:W-:Y:S01]  /*36e0*/  FSEL R9, R11, R9, P0 ;  /* 0x000000090b097208 */ /* 0x000fe20000000000 */
[----:B------:R-:W-:Y:S06]  /*36f0*/  BRA `(.L_x_51) ;  /* 0x0000000000647947 */ /* 0x000fec0003800000 */
.L_x_50:
[----:B------:R-:W-:-:S14]  /*3700*/  DSETP.NE.AND P0, PT, R6, RZ, PT ;  /* 0x000000ff0600722a */ /* 0x000fdc0003f05000 */
[----:B------:R-:W-:Y:S05]  /*3710*/  @!P0 BRA `(.L_x_52) ;  /* 0x0000000000588947 */ /* 0x000fea0003800000 */
[----:B------:R-:W-:-:S13]  /*3720*/  ISETP.GE.AND P0, PT, R7, RZ, PT ;  /* 0x000000ff0700720c */ /* 0x000fda0003f06270 */
[----:B------:R-:W-:Y:S02]  /*3730*/  @!P0 IMAD.MOV.U32 R8, RZ, RZ, 0x0 ;  /* 0x00000000ff088424 */ /* 0x000fe400078e00ff */
[----:B------:R-:W-:Y:S01]  /*3740*/  @!P0 IMAD.MOV.U32 R9, RZ, RZ, -0x80000 ;  /* 0xfff80000ff098424 */ /* 0x000fe200078e00ff */
[----:B------:R-:W-:Y:S06]  /*3750*/  @!P0 BRA `(.L_x_51) ;  /* 0x00000000004c8947 */ /* 0x000fec0003800000 */
[----:B------:R-:W-:-:S13]  /*3760*/  ISETP.GT.AND P0, PT, R7, 0x7fefffff, PT ;  /* 0x7fefffff0700780c */ /* 0x000fda0003f04270 */
[----:B------:R-:W-:Y:S05]  /*3770*/  @P0 BRA `(.L_x_52) ;  /* 0x0000000000400947 */ /* 0x000fea0003800000 */
[----:B------:R-:W-:Y:S01]  /*3780*/  DMUL R6, R6, 8.11296384146066816958e+31 ;  /* 0x4690000006067828 */ /* 0x000fe20000000000 */
[----:B------:R-:W-:Y:S02]  /*3790*/  IMAD.MOV.U32 R8, RZ, RZ, RZ ;  /* 0x000000ffff087224 */ /* 0x000fe400078e00ff */
[----:B------:R-:W-:Y:S02]  /*37a0*/  IMAD.MOV.U32 R12, RZ, RZ, 0x0 ;  /* 0x00000000ff0c7424 */ /* 0x000fe400078e00ff */
[----:B------:R-:W-:Y:S01]  /*37b0*/  IMAD.MOV.U32 R13, RZ, RZ, 0x3fd80000 ;  /* 0x3fd80000ff0d7424 */ /* 0x000fe200078e00ff */
[----:B------:R-:W0:Y:S02]  /*37c0*/  MUFU.RSQ64H R9, R7 ;  /* 0x0000000700097308 */ /* 0x000e240000001c00 */
[----:B0-----:R-:W-:-:S08]  /*37d0*/  DMUL R10, R8, R8 ;  /* 0x00000008080a7228 */ /* 0x001fd00000000000 */
[----:B------:R-:W-:-:S08]  /*37e0*/  DFMA R10, R6, -R10, 1 ;  /* 0x3ff00000060a742b */ /* 0x000fd0000000080a */
[----:B------:R-:W-:Y:S02]  /*37f0*/  DFMA R12, R10, R12, 0.5 ;  /* 0x3fe000000a0c742b */ /* 0x000fe4000000000c */
[----:B------:R-:W-:-:S08]  /*3800*/  DMUL R10, R8, R10 ;  /* 0x0000000a080a7228 */ /* 0x000fd00000000000 */
[----:B------:R-:W-:-:S08]  /*3810*/  DFMA R10, R12, R10, R8 ;  /* 0x0000000a0c0a722b */ /* 0x000fd00000000008 */
[----:B------:R-:W-:Y:S02]  /*3820*/  DMUL R8, R6, R10 ;  /* 0x0000000a06087228 */ /* 0x000fe40000000000 */
[----:B------:R-:W-:-:S06]  /*3830*/  VIADD R11, R11, 0xfff00000 ;  /* 0xfff000000b0b7836 */ /* 0x000fcc0000000000 */
[----:B------:R-:W-:-:S08]  /*3840*/  DFMA R12, R8, -R8, R6 ;  /* 0x80000008080c722b */ /* 0x000fd00000000006 */
[----:B------:R-:W-:-:S10]  /*3850*/  DFMA R8, R10, R12, R8 ;  /* 0x0000000c0a08722b */ /* 0x000fd40000000008 */
[----:B------:R-:W-:Y:S01]  /*3860*/  VIADD R9, R9, 0xfcb00000 ;  /* 0xfcb0000009097836 */ /* 0x000fe20000000000 */
[----:B------:R-:W-:Y:S06]  /*3870*/  BRA `(.L_x_51) ;  /* 0x0000000000047947 */ /* 0x000fec0003800000 */
.L_x_52:
[----:B------:R-:W-:-:S11]  /*3880*/  DADD R8, R6, R6 ;  /* 0x0000000006087229 */ /* 0x000fd60000000006 */
.L_x_51:
[----:B------:R-:W-:Y:S05]  /*3890*/  BSYNC.RECONVERGENT B1 ;  /* 0x0000000000017941 */ /* 0x000fea0003800200 */
.L_x_49:
[----:B------:R-:W-:Y:S01]  /*38a0*/  MOV R5, 0x0 ;  /* 0x0000000000057802 */ /* 0x000fe20000000f00 */
[----:B------:R-:W-:Y:S02]  /*38b0*/  IMAD.MOV.U32 R6, RZ, RZ, R8 ;  /* 0x000000ffff067224 */ /* 0x000fe400078e0008 */
[----:B------:R-:W-:Y:S01]  /*38c0*/  IMAD.MOV.U32 R7, RZ, RZ, R9 ;  /* 0x000000ffff077224 */ /* 0x000fe200078e0009 */
[----:B------:R-:W-:Y:S06]  /*38d0*/  RET.REL.NODEC R4 `(_Z13AverageFinderPiS_Pdiiiiiii) ;  /* 0xffffffc404c87950 */ /* 0x000fec0003c3ffff */
        .type           $_Z13AverageFinderPiS_Pdiiiiiii$__internal_trig_reduction_slowpathd,@function
        .size           $_Z13AverageFinderPiS_Pdiiiiiii$__internal_trig_reduction_slowpathd,(.L_x_63 - $_Z13AverageFinderPiS_Pdiiiiiii$__internal_trig_reduction_slowpathd)
$_Z13AverageFinderPiS_Pdiiiiiii$__internal_trig_reduction_slowpathd:
[--C-:B------:R-:W-:Y:S01]  /*38e0*/  SHF.R.U32.HI R6, RZ, 0x14, R5.reuse ;  /* 0x00000014ff067819 */ /* 0x100fe20000011605 */
[----:B------:R-:W-:Y:S02]  /*38f0*/  IMAD.MOV.U32 R13, RZ, RZ, R5 ;  /* 0x000000ffff0d7224 */ /* 0x000fe400078e0005 */
[----:B------:R-:W-:Y:S01]  /*3900*/  IMAD.MOV.U32 R7, RZ, RZ, RZ ;  /* 0x000000ffff077224 */ /* 0x000fe200078e00ff */
[----:B------:R-:W-:-:S04]  /*3910*/  LOP3.LUT R8, R6, 0x7ff, RZ, 0xc0, !PT ;  /* 0x000007ff06087812 */ /* 0x000fc800078ec0ff */
[----:B------:R-:W-:-:S13]  /*3920*/  ISETP.NE.AND P0, PT, R8, 0x7ff, PT ;  /* 0x000007ff0800780c */ /* 0x000fda0003f05270 */
[----:B------:R-:W-:Y:S05]  /*3930*/  @!P0 BRA `(.L_x_53) ;  /* 0x0000000800588947 */ /* 0x000fea0003800000 */
[----:B------:R-:W-:Y:S01]  /*3940*/  VIADD R8, R8, 0xfffffc00 ;  /* 0xfffffc0008087836 */ /* 0x000fe20000000000 */
[----:B------:R-:W-:Y:S01]  /*3950*/  BSSY.RECONVERGENT B2, `(.L_x_54) ;  /* 0x0000033000027945 */ /* 0x000fe20003800200 */
[----:B------:R-:W-:-:S03]  /*3960*/  CS2R R10, SRZ ;  /* 0x00000000000a7805 */ /* 0x000fc6000001ff00 */
[----:B------:R-:W-:Y:S02]  /*3970*/  SHF.R.U32.HI R7, RZ, 0x6, R8 ;  /* 0x00000006ff077819 */ /* 0x000fe40000011608 */
[----:B------:R-:W-:Y:S02]  /*3980*/  ISETP.GE.U32.AND P0, PT, R8, 0x80, PT ;  /* 0x000000800800780c */ /* 0x000fe40003f06070 */
[C---:B------:R-:W-:Y:S02]  /*3990*/  IADD3 R8, PT, PT, -R7.reuse, 0x13, RZ ;  /* 0x0000001307087810 */ /* 0x040fe40007ffe1ff */
[----:B------:R-:W-:Y:S02]  /*39a0*/  IADD3 R41, PT, PT, -R7, 0xf, RZ ;  /* 0x0000000f07297810 */ /* 0x000fe40007ffe1ff */
[----:B------:R-:W-:-:S04]  /*39b0*/  SEL R14, R8, 0x12, P0 ;  /* 0x00000012080e7807 */ /* 0x000fc80000000000 */
[----:B------:R-:W-:-:S13]  /*39c0*/  ISETP.GE.AND P0, PT, R41, R14, PT ;  /* 0x0000000e2900720c */ /* 0x000fda0003f06270 */
[----:B------:R-:W-:Y:S05]  /*39d0*/  @P0 BRA `(.L_x_55) ;  /* 0x0000000000a80947 */ /* 0x000fea0003800000 */
[----:B------:R-:W0:Y:S01]  /*39e0*/  LDC.64 R8, c[0x0][0x358] ;  /* 0x0000d600ff087b82 */ /* 0x000e220000000a00 */
[C---:B------:R-:W-:Y:S01]  /*39f0*/  SHF.L.U64.HI R15, R12.reuse, 0xb, R13 ;  /* 0x0000000b0c0f7819 */ /* 0x040fe2000001020d */
[----:B------:R-:W-:Y:S01]  /*3a00*/  BSSY.RECONVERGENT B3, `(.L_x_56) ;  /* 0x0000022000037945 */ /* 0x000fe20003800200 */
[----:B------:R-:W-:Y:S01]  /*3a10*/  IMAD.SHL.U32 R39, R12, 0x800, RZ ;  /* 0x000008000c277824 */ /* 0x000fe200078e00ff */
[----:B------:R-:W-:Y:S01]  /*3a20*/  IADD3 R14, PT, PT, RZ, -R7, -R14 ;  /* 0x80000007ff0e7210 */ /* 0x000fe20007ffe80e */
[----:B------:R-:W-:Y:S01]  /*3a30*/  IMAD.MOV.U32 R38, RZ, RZ, RZ ;  /* 0x000000ffff267224 */ /* 0x000fe200078e00ff */
[----:B------:R-:W-:Y:S02]  /*3a40*/  CS2R R10, SRZ ;  /* 0x00000000000a7805 */ /* 0x000fe4000001ff00 */
[----:B------:R-:W-:-:S07]  /*3a50*/  LOP3.LUT R15, R15, 0x80000000, RZ, 0xfc, !PT ;  /* 0x800000000f0f7812 */ /* 0x000fce00078efcff */
.L_x_57:
[----:B------:R-:W1:Y:S01]  /*3a60*/  LDC.64 R12, c[0x4][RZ] ;  /* 0x01000000ff0c7b82 */ /* 0x000e620000000a00 */
[----:B0-----:R-:W-:Y:S02]  /*3a70*/  R2UR UR4, R8 ;  /* 0x00000000080472ca */ /* 0x001fe400000e0000 */
[----:B------:R-:W-:Y:S01]  /*3a80*/  R2UR UR5, R9 ;  /* 0x00000000090572ca */ /* 0x000fe200000e0000 */
[----:B-1----:R-:W-:-:S12]  /*3a90*/  IMAD.WIDE R12, R41, 0x8, R12 ;  /* 0x00000008290c7825 */ /* 0x002fd800078e020c */
[----:B------:R-:W2:Y:S01]  /*3aa0*/  LDG.E.64.CONSTANT R12, desc[UR4][R12.64] ;  /* 0x000000040c0c7981 */ /* 0x000ea2000c1e9b00 */
[----:B------:R-:W-:Y:S02]  /*3ab0*/  VIADD R14, R14, 0x1 ;  /* 0x000000010e0e7836 */ /* 0x000fe40000000000 */
[----:B------:R-:W-:Y:S02]  /*3ac0*/  VIADD R41, R41, 0x1 ;  /* 0x0000000129297836 */ /* 0x000fe40000000000 */
[----:B--2---:R-:W-:-:S04]  /*3ad0*/  IMAD.WIDE.U32 R10, P3, R12, R39, R10 ;  /* 0x000000270c0a7225 */ /* 0x004fc8000786000a */
[----:B------:R-:W-:Y:S02]  /*3ae0*/  IMAD R43, R12, R15, RZ ;  /* 0x0000000f0c2b7224 */ /* 0x000fe400078e02ff */
[CC--:B------:R-:W-:Y:S02]  /*3af0*/  IMAD R40, R13.reuse, R39.reuse, RZ ;  /* 0x000000270d287224 */ /* 0x0c0fe400078e02ff */
[----:B------:R-:W-:Y:S01]  /*3b00*/  IMAD.HI.U32 R45, R13, R39, RZ ;  /* 0x000000270d2d7227 */ /* 0x000fe200078e00ff */
[----:B------:R-:W-:-:S03]  /*3b10*/  IADD3 R11, P0, PT, R43, R11, RZ ;  /* 0x0000000b2b0b7210 */ /* 0x000fc60007f1e0ff */
[----:B------:R-:W-:Y:S01]  /*3b20*/  IMAD R43, R38, 0x8, R1 ;  /* 0x00000008262b7824 */ /* 0x000fe200078e0201 */
[----:B------:R-:W-:Y:S01]  /*3b30*/  IADD3 R11, P1, PT, R40, R11, RZ ;  /* 0x0000000b280b7210 */ /* 0x000fe20007f3e0ff */
[----:B------:R-:W-:Y:S01]  /*3b40*/  IMAD.HI.U32 R40, R12, R15, RZ ;  /* 0x0000000f0c287227 */ /* 0x000fe200078e00ff */
[----:B------:R-:W-:-:S03]  /*3b50*/  IADD3 R38, PT, PT, R38, 0x1, RZ ;  /* 0x0000000126267810 */ /* 0x000fc60007ffe0ff */
[----:B------:R-:W-:Y:S01]  /*3b60*/  IMAD.X R12, RZ, RZ, R40, P3 ;  /* 0x000000ffff0c7224 */ /* 0x000fe200018e0628 */
[----:B------:R0:W-:Y:S01]  /*3b70*/  STL.64 [R43], R10 ;  /* 0x0000000a2b007387 */ /* 0x0001e20000100a00 */
[----:B------:R-:W-:-:S03]  /*3b80*/  IMAD.HI.U32 R40, R13, R15, RZ ;  /* 0x0000000f0d287227 */ /* 0x000fc600078e00ff */
[----:B------:R-:W-:Y:S01]  /*3b90*/  IADD3.X R12, P0, PT, R45, R12, RZ, P0, !PT ;  /* 0x0000000c2d0c7210 */ /* 0x000fe2000071e4ff */
[----:B------:R-:W-:-:S05]  /*3ba0*/  IMAD R13, R13, R15, RZ ;  /* 0x0000000f0d0d7224 */ /* 0x000fca00078e02ff */
[----:B------:R-:W-:Y:S01]  /*3bb0*/  IADD3.X R13, P1, PT, R13, R12, RZ, P1, !PT ;  /* 0x0000000c0d0d7210 */ /* 0x000fe20000f3e4ff */
[----:B------:R-:W-:Y:S01]  /*3bc0*/  IMAD.X R12, RZ, RZ, R40, P0 ;  /* 0x000000ffff0c7224 */ /* 0x000fe200000e0628 */
[----:B------:R-:W-:-:S03]  /*3bd0*/  ISETP.NE.AND P0, PT, R14, -0xf, PT ;  /* 0xfffffff10e00780c */ /* 0x000fc60003f05270 */
[----:B------:R-:W-:Y:S02]  /*3be0*/  IMAD.X R12, RZ, RZ, R12, P1 ;  /* 0x000000ffff0c7224 */ /* 0x000fe400008e060c */
[----:B0-----:R-:W-:Y:S02]  /*3bf0*/  IMAD.MOV.U32 R10, RZ, RZ, R13 ;  /* 0x000000ffff0a7224 */ /* 0x001fe400078e000d */
[----:B------:R-:W-:-:S06]  /*3c00*/  IMAD.MOV.U32 R11, RZ, RZ, R12 ;  /* 0x000000ffff0b7224 */ /* 0x000fcc00078e000c */
[----:B------:R-:W-:Y:S05]  /*3c10*/  @P0 BRA `(.L_x_57) ;  /* 0xfffffffc00900947 */ /* 0x000fea000383ffff */
[----:B------:R-:W-:Y:S05]  /*3c20*/  BSYNC.RECONVERGENT B3 ;  /* 0x0000000000037941 */ /* 0x000fea0003800200 */
.L_x_56:
[----:B------:R-:W-:Y:S02]  /*3c30*/  LOP3.LUT R8, R6, 0x7ff, RZ, 0xc0, !PT ;  /* 0x000007ff06087812 */ /* 0x000fe400078ec0ff */
[----:B------:R-:W-:-:S03]  /*3c40*/  IADD3 R41, PT, PT, -R7, 0x13, RZ ;  /* 0x0000001307297810 */ /* 0x000fc60007ffe1ff */
[----:B------:R-:W-:-:S05]  /*3c50*/  VIADD R8, R8, 0xfffffc00 ;  /* 0xfffffc0008087836 */ /* 0x000fca0000000000 */
[----:B------:R-:W-:-:S04]  /*3c60*/  ISETP.GE.U32.AND P0, PT, R8, 0x80, PT ;  /* 0x000000800800780c */ /* 0x000fc80003f06070 */
[----:B------:R-:W-:-:S09]  /*3c70*/  SEL R41, R41, 0x12, P0 ;  /* 0x0000001229297807 */ /* 0x000fd20000000000 */
.L_x_55:
[----:B------:R-:W-:Y:S05]  /*3c80*/  BSYNC.RECONVERGENT B2 ;  /* 0x0000000000027941 */ /* 0x000fea0003800200 */
.L_x_54:
[----:B------:R-:W-:Y:S01]  /*3c90*/  LOP3.LUT P0, R45, R6, 0x3f, RZ, 0xc0, !PT ;  /* 0x0000003f062d7812 */ /* 0x000fe2000780c0ff */
[----:B------:R-:W-:-:S04]  /*3ca0*/  IMAD.IADD R6, R7, 0x1, R41 ;  /* 0x0000000107067824 */ /* 0x000fc800078e0229 */
[----:B------:R-:W-:-:S05]  /*3cb0*/  IMAD.U32 R38, R6, 0x8, R1 ;  /* 0x0000000806267824 */ /* 0x000fca00078e0001 */
[----:B------:R0:W-:Y:S04]  /*3cc0*/  STL.64 [R38+-0x78], R10 ;  /* 0xffff880a26007387 */ /* 0x0001e80000100a00 */
[----:B------:R-:W2:Y:S04]  /*3cd0*/  @P0 LDL.64 R14, [R1+0x8] ;  /* 0x00000800010e0983 */ /* 0x000ea80000100a00 */
[----:B------:R-:W3:Y:S04]  /*3ce0*/  LDL.64 R8, [R1+0x10] ;  /* 0x0000100001087983 */ /* 0x000ee80000100a00 */
[----:B------:R-:W4:Y:S01]  /*3cf0*/  LDL.64 R6, [R1+0x18] ;  /* 0x0000180001067983 */ /* 0x000f220000100a00 */
[----:B------:R-:W-:Y:S01]  /*3d00*/  @P0 LOP3.LUT R12, R45, 0x3f, RZ, 0x3c, !PT ;  /* 0x0000003f2d0c0812 */ /* 0x000fe200078e3cff */
[----:B------:R-:W-:Y:S01]  /*3d10*/  BSSY.RECONVERGENT B2, `(.L_x_58) ;  /* 0x0000034000027945 */ /* 0x000fe20003800200 */
[----:B--2---:R-:W-:-:S02]  /*3d20*/  @P0 SHF.R.U64 R13, R14, 0x1, R15 ;  /* 0x000000010e0d0819 */ /* 0x004fc4000000120f */
[----:B------:R-:W-:Y:S02]  /*3d30*/  @P0 SHF.R.U32.HI R15, RZ, 0x1, R15 ;  /* 0x00000001ff0f0819 */ /* 0x000fe4000001160f */
[CC--:B---3--:R-:W-:Y:S02]  /*3d40*/  @P0 SHF.L.U32 R39, R8.reuse, R45.reuse, RZ ;  /* 0x0000002d08270219 */ /* 0x0c8fe400000006ff */
[----:B0-----:R-:W-:Y:S02]  /*3d50*/  @P0 SHF.R.U64 R10, R13, R12, R15 ;  /* 0x0000000c0d0a0219 */ /* 0x001fe4000000120f */
[--C-:B------:R-:W-:Y:S02]  /*3d60*/  @P0 SHF.R.U32.HI R43, RZ, 0x1, R9.reuse ;  /* 0x00000001ff2b0819 */ /* 0x100fe40000011609 */
[C-C-:B------:R-:W-:Y:S02]  /*3d70*/  @P0 SHF.R.U64 R41, R8.reuse, 0x1, R9.reuse ;  /* 0x0000000108290819 */ /* 0x140fe40000001209 */
[----:B------:R-:W-:-:S02]  /*3d80*/  @P0 SHF.L.U64.HI R14, R8, R45, R9 ;  /* 0x0000002d080e0219 */ /* 0x000fc40000010209 */
[----:B------:R-:W-:Y:S02]  /*3d90*/  @P0 SHF.R.U32.HI R11, RZ, R12, R15 ;  /* 0x0000000cff0b0219 */ /* 0x000fe4000001160f */
[----:B------:R-:W-:Y:S02]  /*3da0*/  @P0 LOP3.LUT R8, R39, R10, RZ, 0xfc, !PT ;  /* 0x0000000a27080212 */ /* 0x000fe400078efcff */
[----:B----4-:R-:W-:Y:S02]  /*3db0*/  @P0 SHF.L.U32 R13, R6, R45, RZ ;  /* 0x0000002d060d0219 */ /* 0x010fe400000006ff */
[----:B------:R-:W-:Y:S01]  /*3dc0*/  @P0 SHF.R.U64 R38, R41, R12, R43 ;  /* 0x0000000c29260219 */ /* 0x000fe2000000122b */
[----:B------:R-:W-:Y:S01]  /*3dd0*/  IMAD.SHL.U32 R10, R8, 0x4, RZ ;  /* 0x00000004080a7824 */ /* 0x000fe200078e00ff */
[----:B------:R-:W-:Y:S02]  /*3de0*/  @P0 LOP3.LUT R9, R14, R11, RZ, 0xfc, !PT ;  /* 0x0000000b0e090212 */ /* 0x000fe400078efcff */
[----:B------:R-:W-:-:S02]  /*3df0*/  @P0 SHF.L.U64.HI R45, R6, R45, R7 ;  /* 0x0000002d062d0219 */ /* 0x000fc40000010207 */
[----:B------:R-:W-:Y:S02]  /*3e00*/  @P0 SHF.R.U32.HI R12, RZ, R12, R43 ;  /* 0x0000000cff0c0219 */ /* 0x000fe4000001162b */
[----:B------:R-:W-:Y:S02]  /*3e10*/  @P0 LOP3.LUT R6, R13, R38, RZ, 0xfc, !PT ;  /* 0x000000260d060212 */ /* 0x000fe400078efcff */
[----:B------:R-:W-:Y:S02]  /*3e20*/  SHF.L.U64.HI R8, R8, 0x2, R9 ;  /* 0x0000000208087819 */ /* 0x000fe40000010209 */
[----:B------:R-:W-:Y:S02]  /*3e30*/  @P0 LOP3.LUT R7, R45, R12, RZ, 0xfc, !PT ;  /* 0x0000000c2d070212 */ /* 0x000fe400078efcff */
[----:B------:R-:W-:Y:S02]  /*3e40*/  SHF.L.W.U32.HI R9, R9, 0x2, R6 ;  /* 0x0000000209097819 */ /* 0x000fe40000010e06 */
[----:B------:R-:W-:-:S02]  /*3e50*/  IADD3 RZ, P0, PT, RZ, -R10, RZ ;  /* 0x8000000affff7210 */ /* 0x000fc40007f1e0ff */
[----:B------:R-:W-:Y:S02]  /*3e60*/  LOP3.LUT R11, RZ, R8, RZ, 0x33, !PT ;  /* 0x00000008ff0b7212 */ /* 0x000fe400078e33ff */
[----:B------:R-:W-:Y:S02]  /*3e70*/  SHF.L.W.U32.HI R6, R6, 0x2, R7 ;  /* 0x0000000206067819 */ /* 0x000fe40000010e07 */
[----:B------:R-:W-:Y:S02]  /*3e80*/  LOP3.LUT R12, RZ, R9, RZ, 0x33, !PT ;  /* 0x00000009ff0c7212 */ /* 0x000fe400078e33ff */
[----:B------:R-:W-:Y:S02]  /*3e90*/  IADD3.X R11, P0, PT, RZ, R11, RZ, P0, !PT ;  /* 0x0000000bff0b7210 */ /* 0x000fe4000071e4ff */
[----:B------:R-:W-:Y:S02]  /*3ea0*/  LOP3.LUT R13, RZ, R6, RZ, 0x33, !PT ;  /* 0x00000006ff0d7212 */ /* 0x000fe400078e33ff */
[----:B------:R-:W-:-:S02]  /*3eb0*/  IADD3.X R12, P1, PT, RZ, R12, RZ, P0, !PT ;  /* 0x0000000cff0c7210 */ /* 0x000fc4000073e4ff */
[----:B------:R-:W-:-:S03]  /*3ec0*/  ISETP.GT.U32.AND P3, PT, R9, -0x1, PT ;  /* 0xffffffff0900780c */ /* 0x000fc60003f64070 */
[----:B------:R-:W-:Y:S01]  /*3ed0*/  IMAD.X R13, RZ, RZ, R13, P1 ;  /* 0x000000ffff0d7224 */ /* 0x000fe200008e060d */
[----:B------:R-:W-:-:S04]  /*3ee0*/  ISETP.GT.AND.EX P0, PT, R6, -0x1, PT, P3 ;  /* 0xffffffff0600780c */ /* 0x000fc80003f04330 */
[----:B------:R-:W-:Y:S02]  /*3ef0*/  SEL R13, R6, R13, P0 ;  /* 0x0000000d060d7207 */ /* 0x000fe40000000000 */
[----:B------:R-:W-:Y:S02]  /*3f00*/  SEL R14, R9, R12, P0 ;  /* 0x0000000c090e7207 */ /* 0x000fe40000000000 */
[----:B------:R-:W-:-:S04]  /*3f10*/  ISETP.NE.U32.AND P1, PT, R13, RZ, PT ;  /* 0x000000ff0d00720c */ /* 0x000fc80003f25070 */
[----:B------:R-:W-:Y:S01]  /*3f20*/  SEL R9, R14, R13, !P1 ;  /* 0x0000000d0e097207 */ /* 0x000fe20004800000 */
[----:B------:R-:W-:-:S05]  /*3f30*/  @!P0 IMAD.MOV R10, RZ, RZ, -R10 ;  /* 0x000000ffff0a8224 */ /* 0x000fca00078e0a0a */
[----:B------:R-:W0:Y:S02]  /*3f40*/  FLO.U32 R9, R9 ;  /* 0x0000000900097300 */ /* 0x000e2400000e0000 */
[C---:B0-----:R-:W-:Y:S02]  /*3f50*/  IADD3 R15, PT, PT, -R9.reuse, 0x1f, RZ ;  /* 0x0000001f090f7810 */ /* 0x041fe40007ffe1ff */
[----:B------:R-:W-:-:S03]  /*3f60*/  IADD3 R12, PT, PT, -R9, 0x3f, RZ ;  /* 0x0000003f090c7810 */ /* 0x000fc60007ffe1ff */
[----:B------:R-:W-:Y:S01]  /*3f70*/  @P1 IMAD.MOV R12, RZ, RZ, R15 ;  /* 0x000000ffff0c1224 */ /* 0x000fe200078e020f */
[----:B------:R-:W-:-:S04]  /*3f80*/  SEL R15, R8, R11, P0 ;  /* 0x0000000b080f7207 */ /* 0x000fc80000000000 */
[----:B------:R-:W-:-:S13]  /*3f90*/  ISETP.NE.AND P1, PT, R12, RZ, PT ;  /* 0x000000ff0c00720c */ /* 0x000fda0003f25270 */
[----:B------:R-:W-:Y:S05]  /*3fa0*/  @!P1 BRA `(.L_x_59) ;  /* 0x0000000000289947 */ /* 0x000fea0003800000 */
[----:B------:R-:W-:Y:S02]  /*3fb0*/  LOP3.LUT R9, R12, 0x3f, RZ, 0xc0, !PT ;  /* 0x0000003f0c097812 */ /* 0x000fe400078ec0ff */
[--C-:B------:R-:W-:Y:S02]  /*3fc0*/  SHF.R.U64 R11, R10, 0x1, R15.reuse ;  /* 0x000000010a0b7819 */ /* 0x100fe4000000120f */
[----:B------:R-:W-:Y:S02]  /*3fd0*/  SHF.R.U32.HI R15, RZ, 0x1, R15 ;  /* 0x00000001ff0f7819 */ /* 0x000fe4000001160f */
[----:B------:R-:W-:Y:S02]  /*3fe0*/  LOP3.LUT R8, R12, 0x3f, RZ, 0xc, !PT ;  /* 0x0000003f0c087812 */ /* 0x000fe400078e0cff */
[CC--:B------:R-:W-:Y:S02]  /*3ff0*/  SHF.L.U64.HI R13, R14.reuse, R9.reuse, R13 ;  /* 0x000000090e0d7219 */ /* 0x0c0fe4000001020d */
[----:B------:R-:W-:-:S02]  /*4000*/  SHF.L.U32 R9, R14, R9, RZ ;  /* 0x000000090e097219 */ /* 0x000fc400000006ff */
[-CC-:B------:R-:W-:Y:S02]  /*4010*/  SHF.R.U64 R14, R11, R8.reuse, R15.reuse ;  /* 0x000000080b0e7219 */ /* 0x180fe4000000120f */
[----:B------:R-:W-:Y:S02]  /*4020*/  SHF.R.U32.HI R8, RZ, R8, R15 ;  /* 0x00000008ff087219 */ /* 0x000fe4000001160f */
[----:B------:R-:W-:Y:S02]  /*4030*/  LOP3.LUT R14, R9, R14, RZ, 0xfc, !PT ;  /* 0x0000000e090e7212 */ /* 0x000fe400078efcff */
[----:B------:R-:W-:-:S07]  /*4040*/  LOP3.LUT R13, R13, R8, RZ, 0xfc, !PT ;  /* 0x000000080d0d7212 */ /* 0x000fce00078efcff */
.L_x_59:
[----:B------:R-:W-:Y:S05]  /*4050*/  BSYNC.RECONVERGENT B2 ;  /* 0x0000000000027941 */ /* 0x000fea0003800200 */
.L_x_58:
[----:B------:R-:W-:Y:S01]  /*4060*/  IMAD.WIDE.U32 R10, R14, 0x2168c235, RZ ;  /* 0x2168c2350e0a7825 */ /* 0x000fe200078e00ff */
[----:B------:R-:W-:-:S03]  /*4070*/  SHF.R.U32.HI R7, RZ, 0x1e, R7 ;  /* 0x0000001eff077819 */ /* 0x000fc60000011607 */
[----:B------:R-:W-:Y:S01]  /*4080*/  IMAD.MOV.U32 R9, RZ, RZ, RZ ;  /* 0x000000ffff097224 */ /* 0x000fe200078e00ff */
[----:B------:R-:W-:Y:S01]  /*4090*/  MOV R8, R11 ;  /* 0x0000000b00087202 */ /* 0x000fe20000000f00 */
[----:B------:R-:W-:Y:S01]  /*40a0*/  IMAD.HI.U32 R11, R13, -0x36f0255e, RZ ;  /* 0xc90fdaa20d0b7827 */ /* 0x000fe200078e00ff */
[----:B------:R-:W-:Y:S02]  /*40b0*/  IADD3 RZ, P1, PT, R10, R10, RZ ;  /* 0x0000000a0aff7210 */ /* 0x000fe40007f3e0ff */
[----:B------:R-:W-:Y:S01]  /*40c0*/  LEA.HI R7, R6, R7, RZ, 0x1 ;  /* 0x0000000706077211 */ /* 0x000fe200078f08ff */
[----:B------:R-:W-:-:S04]  /*40d0*/  IMAD.WIDE.U32 R8, R14, -0x36f0255e, R8 ;  /* 0xc90fdaa20e087825 */ /* 0x000fc800078e0008 */
[----:B------:R-:W-:-:S04]  /*40e0*/  IMAD.WIDE.U32 R8, P3, R13, 0x2168c235, R8 ;  /* 0x2168c2350d087825 */ /* 0x000fc80007860008 */
[----:B------:R-:W-:Y:S01]  /*40f0*/  IMAD R13, R13, -0x36f0255e, RZ ;  /* 0xc90fdaa20d0d7824 */ /* 0x000fe200078e02ff */
[----:B------:R-:W-:Y:S01]  /*4100*/  IADD3.X RZ, P1, PT, R8, R8, RZ, P1, !PT ;  /* 0x0000000808ff7210 */ /* 0x000fe20000f3e4ff */
[----:B------:R-:W-:-:S03]  /*4110*/  IMAD.X R10, RZ, RZ, R11, P3 ;  /* 0x000000ffff0a7224 */ /* 0x000fc600018e060b */
[----:B------:R-:W-:-:S04]  /*4120*/  IADD3 R9, P3, PT, R13, R9, RZ ;  /* 0x000000090d097210 */ /* 0x000fc80007f7e0ff */
[C---:B------:R-:W-:Y:S01]  /*4130*/  ISETP.GT.U32.AND P4, PT, R9.reuse, RZ, PT ;  /* 0x000000ff0900720c */ /* 0x040fe20003f84070 */
[----:B------:R-:W-:Y:S01]  /*4140*/  IMAD.X R10, RZ, RZ, R10, P3 ;  /* 0x000000ffff0a7224 */ /* 0x000fe200018e060a */
[----:B------:R-:W-:-:S04]  /*4150*/  IADD3.X R8, P3, PT, R9, R9, RZ, P1, !PT ;  /* 0x0000000909087210 */ /* 0x000fc80000f7e4ff */
[C---:B------:R-:W-:Y:S01]  /*4160*/  ISETP.GT.AND.EX P1, PT, R10.reuse, RZ, PT, P4 ;  /* 0x000000ff0a00720c */ /* 0x040fe20003f24340 */
[----:B------:R-:W-:-:S03]  /*4170*/  IMAD.X R11, R10, 0x1, R10, P3 ;  /* 0x000000010a0b7824 */ /* 0x000fc600018e060a */
[----:B------:R-:W-:Y:S02]  /*4180*/  SEL R8, R8, R9, P1 ;  /* 0x0000000908087207 */ /* 0x000fe40000800000 */
[----:B------:R-:W-:Y:S02]  /*4190*/  SEL R9, R11, R10, P1 ;  /* 0x0000000a0b097207 */ /* 0x000fe40000800000 */
[----:B------:R-:W-:Y:S02]  /*41a0*/  IADD3 R8, P3, PT, R8, 0x1, RZ ;  /* 0x0000000108087810 */ /* 0x000fe40007f7e0ff */
[----:B------:R-:W-:Y:S02]  /*41b0*/  SEL R11, RZ, 0xffffffff, !P1 ;  /* 0xffffffffff0b7807 */ /* 0x000fe40004800000 */
[----:B------:R-:W-:Y:S01]  /*41c0*/  LOP3.LUT P1, R5, R5, 0x80000000, RZ, 0xc0, !PT ;  /* 0x8000000005057812 */ /* 0x000fe2000782c0ff */
[----:B------:R-:W-:Y:S02]  /*41d0*/  IMAD.X R9, RZ, RZ, R9, P3 ;  /* 0x000000ffff097224 */ /* 0x000fe400018e0609 */
[----:B------:R-:W-:Y:S01]  /*41e0*/  IMAD.IADD R10, R11, 0x1, -R12 ;  /* 0x000000010b0a7824 */ /* 0x000fe200078e0a0c */
[----:B------:R-:W-:-:S02]  /*41f0*/  @!P0 LOP3.LUT R5, R5, 0x80000000, RZ, 0x3c, !PT ;  /* 0x8000000005058812 */ /* 0x000fc400078e3cff */
[----:B------:R-:W-:-:S04]  /*4200*/  SHF.R.U64 R8, R8, 0xa, R9 ;  /* 0x0000000a08087819 */ /* 0x000fc80000001209 */
[----:B------:R-:W-:-:S03]  /*4210*/  IADD3 R8, P3, PT, R8, 0x1, RZ ;  /* 0x0000000108087810 */ /* 0x000fc60007f7e0ff */
[----:B------:R-:W-:Y:S01]  /*4220*/  @P1 IMAD.MOV R7, RZ, RZ, -R7 ;  /* 0x000000ffff071224 */ /* 0x000fe200078e0a07 */
[----:B------:R-:W-:-:S04]  /*4230*/  LEA.HI.X R9, R9, RZ, RZ, 0x16, P3 ;  /* 0x000000ff09097211 */ /* 0x000fc800018fb4ff */
[--C-:B------:R-:W-:Y:S01]  /*4240*/  SHF.R.U64 R12, R8, 0x1, R9.reuse ;  /* 0x00000001080c7819 */ /* 0x100fe20000001209 */
[----:B------:R-:W-:Y:S01]  /*4250*/  IMAD.SHL.U32 R8, R10, 0x100000, RZ ;  /* 0x001000000a087824 */ /* 0x000fe200078e00ff */
[----:B------:R-:W-:Y:S02]  /*4260*/  SHF.R.U32.HI R9, RZ, 0x1, R9 ;  /* 0x00000001ff097819 */ /* 0x000fe40000011609 */
[----:B------:R-:W-:-:S04]  /*4270*/  IADD3 R12, P3, P4, RZ, RZ, R12 ;  /* 0x000000ffff0c7210 */ /* 0x000fc80007c7e00c */
[----:B------:R-:W-:-:S04]  /*4280*/  IADD3.X R6, PT, PT, R8, 0x3fe00000, R9, P3, P4 ;  /* 0x3fe0000008067810 */ /* 0x000fc80001fe8409 */
[----:B------:R-:W-:-:S07]  /*4290*/  LOP3.LUT R13, R6, R5, RZ, 0xfc, !PT ;  /* 0x00000005060d7212 */ /* 0x000fce00078efcff */
.L_x_53:
[----:B------:R-:W-:-:S04]  /*42a0*/  IMAD.MOV.U32 R5, RZ, RZ, 0x0 ;  /* 0x00000000ff057424 */ /* 0x000fc800078e00ff */
[----:B------:R-:W-:Y:S05]  /*42b0*/  RET.REL.NODEC R4 `(_Z13AverageFinderPiS_Pdiiiiiii) ;  /* 0xffffffbc04507950 */ /* 0x000fea0003c3ffff */
.L_x_60:
[----:B------:R-:W-:-:S00]  /*42c0*/  BRA `(.L_x_60) ;  /* 0xfffffffc00fc7947 */ /* 0x000fc0000383ffff */
[----:B------:R-:W-:-:S00]  /*42d0*/  NOP ;  /* 0x0000000000007918 */ /* 0x000fc00000000000 */
        /* <DEDUP_REMOVED lines=10> */
.L_x_63:


//--------------------- .nv.global.init           --------------------------
	.section	.nv.global.init,"aw",@progbits
	.align	16
.nv.global.init:
	.type		__cudart_sin_cos_coeffs,@object
	.size		__cudart_sin_cos_coeffs,(__cudart_i2opi_d - __cudart_sin_cos_coeffs)
__cudart_sin_cos_coeffs:
        /*0000*/ 	.byte	0x46, 0xd2, 0xb0, 0x2c, 0xf1, 0xe5, 0x5a, 0xbe, 0x92, 0xe3, 0xac, 0x69, 0xe3, 0x1d, 0xc7, 0x3e
        /*0010*/ 	.byte	0xa1, 0x62, 0xdb, 0x19, 0xa0, 0x01, 0x2a, 0xbf, 0x18, 0x08, 0x11, 0x11, 0x11, 0x11, 0x81, 0x3f
        /*0020*/ 	.byte	0x54, 0x55, 0x55, 0x55, 0x55, 0x55, 0xc5, 0xbf, 0x00, 0x00, 0x00, 0x00, 0x00, 0x00, 0x00, 0x00
        /*0030*/ 	.byte	0x00, 0x00, 0x00, 0x00, 0x00, 0x00, 0x00, 0x00, 0x64, 0x81, 0xfd, 0x20, 0x83, 0xff, 0xa8, 0xbd
        /*0040*/ 	.byte	0x28, 0x85, 0xef, 0xc1, 0xa7, 0xee, 0x21, 0x3e, 0xd9, 0xe6, 0x06, 0x8e, 0x4f, 0x7e, 0x92, 0xbe
        /*0050*/ 	.byte	0xe9, 0xbc, 0xdd, 0x19, 0xa0, 0x01, 0xfa, 0x3e, 0x47, 0x5d, 0xc1, 0x16, 0x6c, 0xc1, 0x56, 0xbf
        /*0060*/ 	.byte	0x51, 0x55, 0x55, 0x55, 0x55, 0x55, 0xa5, 0x3f, 0x00, 0x00, 0x00, 0x00, 0x00, 0x00, 0xe0, 0xbf
        /*0070*/ 	.byte	0x00, 0x00, 0x00, 0x00, 0x00, 0x00, 0xf0, 0x3f, 0x00, 0x00, 0x00, 0x00, 0x00, 0x00, 0x00, 0x00
	.type		__cudart_i2opi_d,@object
	.size		__cudart_i2opi_d,(.L_0 - __cudart_i2opi_d)
__cudart_i2opi_d:
        /* <DEDUP_REMOVED lines=9> */
.L_0:


//--------------------- .nv.shared.reserved.0     --------------------------
	.section	.nv.shared.reserved.0,"aw",@nobits
	.weak		__nv_reservedSMEM_offset_0_alias
	.size		__nv_reservedSMEM_offset_0_alias, 0, 64
	.other		__nv_reservedSMEM_offset_0_alias,@"STO_CUDA_RESERVED_SHARED STV_DEFAULT"
__nv_reservedSMEM_offset_0_alias:
	.zero		0
	.zero		64


//--------------------- .nv.constant0._Z13AverageFinderPiS_Pdiiiiiii --------------------------
	.section	.nv.constant0._Z13AverageFinderPiS_Pdiiiiiii,"a",@progbits
	.sectionflags	@""
	.align	4
.nv.constant0._Z13AverageFinderPiS_Pdiiiiiii:
	.zero		948


//--------------------- SYMBOLS --------------------------

	.type		.nv.reservedSmem.offset0,@object
	.size		.nv.reservedSmem.offset0,0x4
